// auto-generated by cutlass_sweep.gemm — config: {"arch": "sm_90", "cluster_m": 2, "cluster_n": 1, "dtype": "fp16", "dtype_b": "fp16", "layout": "nt", "stages": 0, "tile_k": 64, "tile_m": 128, "tile_n": 128}
#include "cutlass/cutlass.h"
#include "cutlass/gemm/collective/collective_builder.hpp"
#include "cutlass/gemm/device/gemm_universal_adapter.h"
#include "cutlass/gemm/kernel/gemm_universal.hpp"
#include "cutlass/epilogue/collective/collective_builder.hpp"

using ElemA = cutlass::half_t;
using ElemB = cutlass::half_t;
using ElemCD = cutlass::half_t;
using Acc  = float;
using TileShape    = cute::Shape<cute::_128, cute::_128, cute::_64>;
using ClusterShape = cute::Shape<cute::_2, cute::_1, cute::_1>;

using CollectiveEpilogue = typename cutlass::epilogue::collective::CollectiveBuilder<
    cutlass::arch::Sm90, cutlass::arch::OpClassTensorOp,
    TileShape, ClusterShape,
    cutlass::epilogue::collective::EpilogueTileAuto,
    Acc, Acc,
    ElemCD, cutlass::layout::RowMajor, 128 / cutlass::sizeof_bits<ElemCD>::value,
    ElemCD, cutlass::layout::RowMajor, 128 / cutlass::sizeof_bits<ElemCD>::value,
    cutlass::epilogue::collective::EpilogueScheduleAuto
  >::CollectiveOp;

using CollectiveMainloop = typename cutlass::gemm::collective::CollectiveBuilder<
    cutlass::arch::Sm90, cutlass::arch::OpClassTensorOp,
    ElemA, cutlass::layout::RowMajor, 128 / cutlass::sizeof_bits<ElemA>::value,
    ElemB, cutlass::layout::ColumnMajor, 128 / cutlass::sizeof_bits<ElemB>::value,
    Acc,
    TileShape, ClusterShape,
    cutlass::gemm::collective::StageCountAutoCarveout<static_cast<int>(sizeof(typename CollectiveEpilogue::SharedStorage))>,
    cutlass::gemm::collective::KernelScheduleAuto
  >::CollectiveOp;

using GemmKernel = cutlass::gemm::kernel::GemmUniversal<
    cute::Shape<int,int,int,int>,
    CollectiveMainloop,
    CollectiveEpilogue
>;
using Gemm = cutlass::gemm::device::GemmUniversalAdapter<GemmKernel>;

// Force the device kernel symbol into the cubin without needing a host main.
auto* _anchor = &cutlass::device_kernel<GemmKernel>;


// ===== COMPILED SASS (sm_90a) =====

	.target	sm_90a

	.elftype	@"ET_EXEC"


//--------------------- .note.nv.tkinfo           --------------------------
	.section	.note.nv.tkinfo,"",@"SHT_NOTE"
	.sectionflags	@"SHF_NOTE_NV_TKINFO"
	.tkinfo
        /*0018*/ 	.word	0x00000002
        /*0030*/ 	.string	""
        /*0030*/ 	.string	"ptxas"
        /*0030*/ 	.string	"Cuda compilation tools, release 13.0, V13.0.88"
        /*0030*/ 	.string	"Build cuda_13.0.r13.0/compiler.36424714_0"
        /*0030*/ 	.string	"-arch sm_90a -m 64 "



//--------------------- .note.nv.cuinfo           --------------------------
	.section	.note.nv.cuinfo,"",@"SHT_NOTE"
	.sectionflags	@"SHF_NOTE_NV_CUINFO"
        /*0018*/ 	.short	0x0002
        /*001a*/ 	.short	0x005a
        /*001c*/ 	.short	0x0082
	.zero		2


//--------------------- .nv.info                  --------------------------
	.section	.nv.info,"",@"SHT_CUDA_INFO"
	.align	4


	//----- nvinfo : EIATTR_REGCOUNT
	.align		4
        /*0000*/ 	.byte	0x04, 0x2f
        /*0002*/ 	.short	(.L_15 - .L_14)
	.align		4
.L_14:
        /*0004*/ 	.word	index@(_ZN7cutlass13device_kernelINS_4gemm6kernel13GemmUniversalIN4cute5tupleIJiiiiEEENS1_10collective13CollectiveMmaINS1_34MainloopSm90TmaGmmaWarpSpecializedILi7ENS5_IJNS4_1CILi2EEENSA_ILi1EEESC_EEENS1_35KernelTmaWarpSpecializedCooperativeEEENS5_IJNSA_ILi128EEESG_NSA_ILi64EEEEEENS_6half_tENS5_IJlSC_lEEESJ_SK_NS4_8TiledMMAINS4_8MMA_AtomIJNS4_4SM904GMMA26MMA_64x128x16_F32F16F16_SSILNSO_5MajorE0ELSQ_0ELNSO_7ScaleInE1ELSR_1EEEEEENS4_6LayoutISD_NS5_IJSC_NSA_ILi0EEESV_EEEEENS5_IJNS4_10UnderscoreESY_SY_EEEEENS4_13SM90_TMA_LOADENS4_14ComposedLayoutINS4_7SwizzleILi3ELi4ELi3EEENS4_18smem_ptr_flag_bitsILi16EEENSU_INS5_IJNSA_ILi8EEESH_EEENS5_IJSH_SC_EEEEEEEvNS4_8identityENS4_23SM90_TMA_LOAD_MULTICASTES1B_vS1C_EENS_8epilogue10collective6detail29Sm90TmaWarpSpecializedAdapterINS1G_15DefaultEpilogueISJ_SK_SK_NS1F_6thread17LinearCombinationISJ_Li1EffLNS1K_9ScaleType4KindE0ELNS_15FloatRoundStyleE2ESJ_EENS1_15EpilogueDefaultEEEEEvvEEEEvNT_6ParamsE)
        /*0008*/ 	.word	0x000000a8


	//----- nvinfo : EIATTR_FRAME_SIZE
	.align		4
.L_15:
        /*000c*/ 	.byte	0x04, 0x11
        /*000e*/ 	.short	(.L_17 - .L_16)
	.align		4
.L_16:
        /*0010*/ 	.word	index@(_ZN7cutlass13device_kernelINS_4gemm6kernel13GemmUniversalIN4cute5tupleIJiiiiEEENS1_10collective13CollectiveMmaINS1_34MainloopSm90TmaGmmaWarpSpecializedILi7ENS5_IJNS4_1CILi2EEENSA_ILi1EEESC_EEENS1_35KernelTmaWarpSpecializedCooperativeEEENS5_IJNSA_ILi128EEESG_NSA_ILi64EEEEEENS_6half_tENS5_IJlSC_lEEESJ_SK_NS4_8TiledMMAINS4_8MMA_AtomIJNS4_4SM904GMMA26MMA_64x128x16_F32F16F16_SSILNSO_5MajorE0ELSQ_0ELNSO_7ScaleInE1ELSR_1EEEEEENS4_6LayoutISD_NS5_IJSC_NSA_ILi0EEESV_EEEEENS5_IJNS4_10UnderscoreESY_SY_EEEEENS4_13SM90_TMA_LOADENS4_14ComposedLayoutINS4_7SwizzleILi3ELi4ELi3EEENS4_18smem_ptr_flag_bitsILi16EEENSU_INS5_IJNSA_ILi8EEESH_EEENS5_IJSH_SC_EEEEEEEvNS4_8identityENS4_23SM90_TMA_LOAD_MULTICASTES1B_vS1C_EENS_8epilogue10collective6detail29Sm90TmaWarpSpecializedAdapterINS1G_15DefaultEpilogueISJ_SK_SK_NS1F_6thread17LinearCombinationISJ_Li1EffLNS1K_9ScaleType4KindE0ELNS_15FloatRoundStyleE2ESJ_EENS1_15EpilogueDefaultEEEEEvvEEEEvNT_6ParamsE)
        /*0014*/ 	.word	0x00000000


	//----- nvinfo : EIATTR_MIN_STACK_SIZE
	.align		4
.L_17:
        /*0018*/ 	.byte	0x04, 0x12
        /*001a*/ 	.short	(.L_19 - .L_18)
	.align		4
.L_18:
        /*001c*/ 	.word	index@(_ZN7cutlass13device_kernelINS_4gemm6kernel13GemmUniversalIN4cute5tupleIJiiiiEEENS1_10collective13CollectiveMmaINS1_34MainloopSm90TmaGmmaWarpSpecializedILi7ENS5_IJNS4_1CILi2EEENSA_ILi1EEESC_EEENS1_35KernelTmaWarpSpecializedCooperativeEEENS5_IJNSA_ILi128EEESG_NSA_ILi64EEEEEENS_6half_tENS5_IJlSC_lEEESJ_SK_NS4_8TiledMMAINS4_8MMA_AtomIJNS4_4SM904GMMA26MMA_64x128x16_F32F16F16_SSILNSO_5MajorE0ELSQ_0ELNSO_7ScaleInE1ELSR_1EEEEEENS4_6LayoutISD_NS5_IJSC_NSA_ILi0EEESV_EEEEENS5_IJNS4_10UnderscoreESY_SY_EEEEENS4_13SM90_TMA_LOADENS4_14ComposedLayoutINS4_7SwizzleILi3ELi4ELi3EEENS4_18smem_ptr_flag_bitsILi16EEENSU_INS5_IJNSA_ILi8EEESH_EEENS5_IJSH_SC_EEEEEEEvNS4_8identityENS4_23SM90_TMA_LOAD_MULTICASTES1B_vS1C_EENS_8epilogue10collective6detail29Sm90TmaWarpSpecializedAdapterINS1G_15DefaultEpilogueISJ_SK_SK_NS1F_6thread17LinearCombinationISJ_Li1EffLNS1K_9ScaleType4KindE0ELNS_15FloatRoundStyleE2ESJ_EENS1_15EpilogueDefaultEEEEEvvEEEEvNT_6ParamsE)
        /*0020*/ 	.word	0x00000000
.L_19:


//--------------------- .nv.compat                --------------------------
	.section	.nv.compat,"",@"SHT_CUDA_COMPAT_INFO"
	.align	4
        /*0000*/ 	.byte	0x02, 0x09, 0x01, 0x00, 0x02, 0x02, 0x04, 0x00, 0x02, 0x05, 0x05, 0x00, 0x03, 0x07, 0x01, 0x01
        /*0010*/ 	.byte	0x02, 0x03, 0x01, 0x00, 0x02, 0x06, 0x01, 0x00, 0x04, 0x0b, 0x08, 0x00, 0x00, 0x00, 0x00, 0x00
        /*0020*/ 	.byte	0x00, 0x00, 0x00, 0x00


//--------------------- .nv.info._ZN7cutlass13device_kernelINS_4gemm6kernel13GemmUniversalIN4cute5tupleIJiiiiEEENS1_10collective13CollectiveMmaINS1_34MainloopSm90TmaGmmaWarpSpecializedILi7ENS5_IJNS4_1CILi2EEENSA_ILi1EEESC_EEENS1_35KernelTmaWarpSpecializedCooperativeEEENS5_IJNSA_ILi128EEESG_NSA_ILi64EEEEEENS_6half_tENS5_IJlSC_lEEESJ_SK_NS4_8TiledMMAINS4_8MMA_AtomIJNS4_4SM904GMMA26MMA_64x128x16_F32F16F16_SSILNSO_5MajorE0ELSQ_0ELNSO_7ScaleInE1ELSR_1EEEEEENS4_6LayoutISD_NS5_IJSC_NSA_ILi0EEESV_EEEEENS5_IJNS4_10UnderscoreESY_SY_EEEEENS4_13SM90_TMA_LOADENS4_14ComposedLayoutINS4_7SwizzleILi3ELi4ELi3EEENS4_18smem_ptr_flag_bitsILi16EEENSU_INS5_IJNSA_ILi8EEESH_EEENS5_IJSH_SC_EEEEEEEvNS4_8identityENS4_23SM90_TMA_LOAD_MULTICASTES1B_vS1C_EENS_8epilogue10collective6detail29Sm90TmaWarpSpecializedAdapterINS1G_15DefaultEpilogueISJ_SK_SK_NS1F_6thread17LinearCombinationISJ_Li1EffLNS1K_9ScaleType4KindE0ELNS_15FloatRoundStyleE2ESJ_EENS1_15EpilogueDefaultEEEEEvvEEEEvNT_6ParamsE --------------------------
	.section	.nv.info._ZN7cutlass13device_kernelINS_4gemm6kernel13GemmUniversalIN4cute5tupleIJiiiiEEENS1_10collective13CollectiveMmaINS1_34MainloopSm90TmaGmmaWarpSpecializedILi7ENS5_IJNS4_1CILi2EEENSA_ILi1EEESC_EEENS1_35KernelTmaWarpSpecializedCooperativeEEENS5_IJNSA_ILi128EEESG_NSA_ILi64EEEEEENS_6half_tENS5_IJlSC_lEEESJ_SK_NS4_8TiledMMAINS4_8MMA_AtomIJNS4_4SM904GMMA26MMA_64x128x16_F32F16F16_SSILNSO_5MajorE0ELSQ_0ELNSO_7ScaleInE1ELSR_1EEEEEENS4_6LayoutISD_NS5_IJSC_NSA_ILi0EEESV_EEEEENS5_IJNS4_10UnderscoreESY_SY_EEEEENS4_13SM90_TMA_LOADENS4_14ComposedLayoutINS4_7SwizzleILi3ELi4ELi3EEENS4_18smem_ptr_flag_bitsILi16EEENSU_INS5_IJNSA_ILi8EEESH_EEENS5_IJSH_SC_EEEEEEEvNS4_8identityENS4_23SM90_TMA_LOAD_MULTICASTES1B_vS1C_EENS_8epilogue10collective6detail29Sm90TmaWarpSpecializedAdapterINS1G_15DefaultEpilogueISJ_SK_SK_NS1F_6thread17LinearCombinationISJ_Li1EffLNS1K_9ScaleType4KindE0ELNS_15FloatRoundStyleE2ESJ_EENS1_15EpilogueDefaultEEEEEvvEEEEvNT_6ParamsE,"",@"SHT_CUDA_INFO"
	.sectionflags	@""
	.align	4


	//----- nvinfo : EIATTR_CUDA_API_VERSION
	.align		4
        /*0000*/ 	.byte	0x04, 0x37
        /*0002*/ 	.short	(.L_21 - .L_20)
.L_20:
        /*0004*/ 	.word	0x00000082


	//----- nvinfo : EIATTR_KPARAM_INFO
	.align		4
.L_21:
        /*0008*/ 	.byte	0x04, 0x17
        /*000a*/ 	.short	(.L_23 - .L_22)
.L_22:
        /*000c*/ 	.word	0x00000000
        /*0010*/ 	.short	0x0000
        /*0012*/ 	.short	0x0070
        /*0014*/ 	.byte	0x00, 0xf0, 0x01, 0x10


	//----- nvinfo : EIATTR_SPARSE_MMA_MASK
	.align		4
.L_23:
        /*0018*/ 	.byte	0x03, 0x50
        /*001a*/ 	.short	0x0000


	//----- nvinfo : EIATTR_MAXREG_COUNT
	.align		4
        /*001c*/ 	.byte	0x03, 0x1b
        /*001e*/ 	.short	0x00a8


	//----- nvinfo : EIATTR_NUM_BARRIERS
	.align		4
        /*0020*/ 	.byte	0x02, 0x4c
        /*0022*/ 	.byte	0x01
	.zero		1


	//----- nvinfo : EIATTR_EXTERNS
	.align		4
        /*0024*/ 	.byte	0x04, 0x0f
        /*0026*/ 	.short	(.L_25 - .L_24)


	//   ....[0]....
	.align		4
.L_24:
        /*0028*/ 	.word	index@(__assertfail)


	//----- nvinfo : EIATTR_MERCURY_ISA_VERSION
	.align		4
.L_25:
        /*002c*/ 	.byte	0x03, 0x5f
        /*002e*/ 	.short	0x0101


	//----- nvinfo : EIATTR_INT_WARP_WIDE_INSTR_OFFSETS
	.align		4
        /*0030*/ 	.byte	0x04, 0x31
        /*0032*/ 	.short	(.L_27 - .L_26)


	//   ....[0]....
.L_26:
        /*0034*/ 	.word	0x000004e0


	//   ....[1]....
        /*0038*/ 	.word	0x00000510


	//   ....[2]....
        /*003c*/ 	.word	0x000006b0


	//----- nvinfo : EIATTR_COOP_GROUP_MASK_REGIDS
	.align		4
.L_27:
        /*0040*/ 	.byte	0x04, 0x29
        /*0042*/ 	.short	(.L_29 - .L_28)


	//   ....[0]....
.L_28:
        /*0044*/ 	.word	0xffffffff


	//   ....[1]....
        /*0048*/ 	.word	0xffffffff


	//   ....[2]....
        /*004c*/ 	.word	0xffffffff


	//   ....[3]....
        /*0050*/ 	.word	0xffffffff


	//   ....[4]....
        /*0054*/ 	.word	0xffffffff


	//   ....[5]....
        /*0058*/ 	.word	0xffffffff


	//----- nvinfo : EIATTR_COOP_GROUP_INSTR_OFFSETS
	.align		4
.L_29:
        /*005c*/ 	.byte	0x04, 0x28
        /*005e*/ 	.short	(.L_31 - .L_30)


	//   ....[0]....
.L_30:
        /*0060*/ 	.word	0x00000060


	//   ....[1]....
        /*0064*/ 	.word	0x00000070


	//   ....[2]....
        /*0068*/ 	.word	0x00000130


	//   ....[3]....
        /*006c*/ 	.word	0x00000330


	//   ....[4]....
        /*0070*/ 	.word	0x00000860


	//   ....[5]....
        /*0074*/ 	.word	0x000014e0


	//----- nvinfo : EIATTR_REG_RECONFIG
	.align		4
.L_31:
        /*0078*/ 	.byte	0x01, 0x54
	.zero		2


	//----- nvinfo : EIATTR_SYSCALL_OFFSETS
	.align		4
        /*007c*/ 	.byte	0x04, 0x46
        /*007e*/ 	.short	(.L_33 - .L_32)


	//   ....[0]....
.L_32:
        /*0080*/ 	.word	0x000016d0


	//----- nvinfo : EIATTR_MBARRIER_INSTR_OFFSETS
	.align		4
.L_33:
        /*0084*/ 	.byte	0x04, 0x39
        /*0086*/ 	.short	(.L_35 - .L_34)


	//   ....[0]....
.L_34:
        /*0088*/ 	.word	0x00000230
        /*008c*/ 	.word	0x000000ff
        /*0090*/ 	.word	0x00000000
        /*0094*/ 	.short	0x0100
        /*0096*/ 	.byte	0x08
	.zero		1


	//   ....[1]....
        /*0098*/ 	.word	0x00000240
        /*009c*/ 	.word	0x000000ff
        /*00a0*/ 	.word	0x00000038
        /*00a4*/ 	.short	0x0100
        /*00a6*/ 	.byte	0x08
	.zero		1


	//   ....[2]....
        /*00a8*/ 	.word	0x00000250
        /*00ac*/ 	.word	0x000000ff
        /*00b0*/ 	.word	0x00000008
        /*00b4*/ 	.short	0x0100
        /*00b6*/ 	.byte	0x08
	.zero		1


	//   ....[3]....
        /*00b8*/ 	.word	0x00000260
        /*00bc*/ 	.word	0x000000ff
        /*00c0*/ 	.word	0x00000040
        /*00c4*/ 	.short	0x0100
        /*00c6*/ 	.byte	0x08
	.zero		1


	//   ....[4]....
        /*00c8*/ 	.word	0x00000270
        /*00cc*/ 	.word	0x000000ff
        /*00d0*/ 	.word	0x00000010
        /*00d4*/ 	.short	0x0100
        /*00d6*/ 	.byte	0x08
	.zero		1


	//   ....[5]....
        /*00d8*/ 	.word	0x00000280
        /*00dc*/ 	.word	0x000000ff
        /*00e0*/ 	.word	0x00000048
        /*00e4*/ 	.short	0x0100
        /*00e6*/ 	.byte	0x08
	.zero		1


	//   ....[6]....
        /*00e8*/ 	.word	0x00000290
        /*00ec*/ 	.word	0x000000ff
        /*00f0*/ 	.word	0x00000018
        /*00f4*/ 	.short	0x0100
        /*00f6*/ 	.byte	0x08
	.zero		1


	//   ....[7]....
        /*00f8*/ 	.word	0x000002a0
        /*00fc*/ 	.word	0x000000ff
        /*0100*/ 	.word	0x00000050
        /*0104*/ 	.short	0x0100
        /*0106*/ 	.byte	0x08
	.zero		1


	//   ....[8]....
        /*0108*/ 	.word	0x000002b0
        /*010c*/ 	.word	0x000000ff
        /*0110*/ 	.word	0x00000020
        /*0114*/ 	.short	0x0100
        /*0116*/ 	.byte	0x08
	.zero		1


	//   ....[9]....
        /*0118*/ 	.word	0x000002c0
        /*011c*/ 	.word	0x000000ff
        /*0120*/ 	.word	0x00000058
        /*0124*/ 	.short	0x0100
        /*0126*/ 	.byte	0x08
	.zero		1


	//   ....[10]....
        /*0128*/ 	.word	0x000002d0
        /*012c*/ 	.word	0x000000ff
        /*0130*/ 	.word	0x00000028
        /*0134*/ 	.short	0x0100
        /*0136*/ 	.byte	0x08
	.zero		1


	//   ....[11]....
        /*0138*/ 	.word	0x000002e0
        /*013c*/ 	.word	0x000000ff
        /*0140*/ 	.word	0x00000060
        /*0144*/ 	.short	0x0100
        /*0146*/ 	.byte	0x08
	.zero		1


	//   ....[12]....
        /*0148*/ 	.word	0x000002f0
        /*014c*/ 	.word	0x000000ff
        /*0150*/ 	.word	0x00000030
        /*0154*/ 	.short	0x0100
        /*0156*/ 	.byte	0x08
	.zero		1


	//   ....[13]....
        /*0158*/ 	.word	0x00000300
        /*015c*/ 	.word	0x000000ff
        /*0160*/ 	.word	0x00000068
        /*0164*/ 	.short	0x0100
        /*0166*/ 	.byte	0x08
	.zero		1


	//   ....[14]....
        /*0168*/ 	.word	0x00000740
        /*016c*/ 	.word	0x000000ff
        /*0170*/ 	.word	0x00000080
        /*0174*/ 	.short	0x0100
        /*0176*/ 	.byte	0x06
	.zero		1


	//   ....[15]....
        /*0178*/ 	.word	0x000007e0
        /*017c*/ 	.word	0x000000ff
        /*0180*/ 	.word	0x00000088
        /*0184*/ 	.short	0x0100
        /*0186*/ 	.byte	0x06
	.zero		1


	//   ....[16]....
        /*0188*/ 	.word	0x00001790
        /*018c*/ 	.word	0x00000003
        /*0190*/ 	.word	0x00000000
        /*0194*/ 	.short	0x010a
        /*0196*/ 	.byte	0x3f
	.zero		1


	//   ....[17]....
        /*0198*/ 	.word	0x000017f0
        /*019c*/ 	.word	0x00000003
        /*01a0*/ 	.word	0x00000000
        /*01a4*/ 	.short	0x010a
        /*01a6*/ 	.byte	0x3f
	.zero		1


	//   ....[18]....
        /*01a8*/ 	.word	0x00001b70
        /*01ac*/ 	.word	0x00000005
        /*01b0*/ 	.word	0x00000000
        /*01b4*/ 	.short	0x010a
        /*01b6*/ 	.byte	0x3f
	.zero		1


	//   ....[19]....
        /*01b8*/ 	.word	0x00001bb0
        /*01bc*/ 	.word	0x00000005
        /*01c0*/ 	.word	0x00000000
        /*01c4*/ 	.short	0x010a
        /*01c6*/ 	.byte	0x3f
	.zero		1


	//   ....[20]....
        /*01c8*/ 	.word	0x00001e10
        /*01cc*/ 	.word	0x00000004
        /*01d0*/ 	.word	0x00000000
        /*01d4*/ 	.short	0x0101
        /*01d6*/ 	.byte	0x3f
	.zero		1


	//   ....[21]....
        /*01d8*/ 	.word	0x00002030
        /*01dc*/ 	.word	0x00000000
        /*01e0*/ 	.word	0x00000000
        /*01e4*/ 	.short	0x0101
        /*01e6*/ 	.byte	0x3f
	.zero		1


	//   ....[22]....
        /*01e8*/ 	.word	0x000071a0
        /*01ec*/ 	.word	0x00000017
        /*01f0*/ 	.word	0x00000038
        /*01f4*/ 	.short	0x010a
        /*01f6*/ 	.byte	0x3f
	.zero		1


	//   ....[23]....
        /*01f8*/ 	.word	0x00007590
        /*01fc*/ 	.word	0x00000006
        /*0200*/ 	.word	0x00000088
        /*0204*/ 	.short	0x0101
        /*0206*/ 	.byte	0x3f
	.zero		1


	//   ....[24]....
        /*0208*/ 	.word	0x00007c90
        /*020c*/ 	.word	0x00000007
        /*0210*/ 	.word	0x00000000
        /*0214*/ 	.short	0x010a
        /*0216*/ 	.byte	0x3f
	.zero		1


	//   ....[25]....
        /*0218*/ 	.word	0x00007d10
        /*021c*/ 	.word	0x00000006
        /*0220*/ 	.word	0x00000000
        /*0224*/ 	.short	0x010a
        /*0226*/ 	.byte	0x3f
	.zero		1


	//   ....[26]....
        /*0228*/ 	.word	0x00007da0
        /*022c*/ 	.word	0x00000007
        /*0230*/ 	.word	0x00000000
        /*0234*/ 	.short	0x010a
        /*0236*/ 	.byte	0x3f
	.zero		1


	//   ....[27]....
        /*0238*/ 	.word	0x00007e30
        /*023c*/ 	.word	0x00000006
        /*0240*/ 	.word	0x00000000
        /*0244*/ 	.short	0x010a
        /*0246*/ 	.byte	0x3f
	.zero		1


	//   ....[28]....
        /*0248*/ 	.word	0x00007ec0
        /*024c*/ 	.word	0x00000007
        /*0250*/ 	.word	0x00000000
        /*0254*/ 	.short	0x010a
        /*0256*/ 	.byte	0x3f
	.zero		1


	//   ....[29]....
        /*0258*/ 	.word	0x00007f50
        /*025c*/ 	.word	0x00000006
        /*0260*/ 	.word	0x00000000
        /*0264*/ 	.short	0x010a
        /*0266*/ 	.byte	0x3f
	.zero		1


	//   ....[30]....
        /*0268*/ 	.word	0x00007fe0
        /*026c*/ 	.word	0x00000005
        /*0270*/ 	.word	0x00000000
        /*0274*/ 	.short	0x010a
        /*0276*/ 	.byte	0x3f
	.zero		1


	//   ....[31]....
        /*0278*/ 	.word	0x00008040
        /*027c*/ 	.word	0x00000003
        /*0280*/ 	.word	0x00000000
        /*0284*/ 	.short	0x010a
        /*0286*/ 	.byte	0x3f
	.zero		1


	//   ....[32]....
        /*0288*/ 	.word	0x00008090
        /*028c*/ 	.word	0x00000005
        /*0290*/ 	.word	0x00000000
        /*0294*/ 	.short	0x010a
        /*0296*/ 	.byte	0x3f
	.zero		1


	//   ....[33]....
        /*0298*/ 	.word	0x00008160
        /*029c*/ 	.word	0x00000017
        /*02a0*/ 	.word	0x00000038
        /*02a4*/ 	.short	0x010a
        /*02a6*/ 	.byte	0x3f
	.zero		1


	//   ....[34]....
        /*02a8*/ 	.word	0x00008230
        /*02ac*/ 	.word	0x00000007
        /*02b0*/ 	.word	0x00000000
        /*02b4*/ 	.short	0x010a
        /*02b6*/ 	.byte	0x3f
	.zero		1


	//   ....[35]....
        /*02b8*/ 	.word	0x00008280
        /*02bc*/ 	.word	0x00000006
        /*02c0*/ 	.word	0x00000000
        /*02c4*/ 	.short	0x010a
        /*02c6*/ 	.byte	0x3f
	.zero		1


	//   ....[36]....
        /*02c8*/ 	.word	0x000082d0
        /*02cc*/ 	.word	0x00000007
        /*02d0*/ 	.word	0x00000000
        /*02d4*/ 	.short	0x010a
        /*02d6*/ 	.byte	0x3f
	.zero		1


	//   ....[37]....
        /*02d8*/ 	.word	0x00008320
        /*02dc*/ 	.word	0x00000006
        /*02e0*/ 	.word	0x00000000
        /*02e4*/ 	.short	0x010a
        /*02e6*/ 	.byte	0x3f
	.zero		1


	//   ....[38]....
        /*02e8*/ 	.word	0x00008370
        /*02ec*/ 	.word	0x00000007
        /*02f0*/ 	.word	0x00000000
        /*02f4*/ 	.short	0x010a
        /*02f6*/ 	.byte	0x3f
	.zero		1


	//   ....[39]....
        /*02f8*/ 	.word	0x000083c0
        /*02fc*/ 	.word	0x00000006
        /*0300*/ 	.word	0x00000000
        /*0304*/ 	.short	0x010a
        /*0306*/ 	.byte	0x3f
	.zero		1


	//----- nvinfo : EIATTR_NUM_MBARRIERS
	.align		4
.L_35:
        /*0308*/ 	.byte	0x03, 0x38
        /*030a*/ 	.short	0x0010


	//----- nvinfo : EIATTR_EXIT_INSTR_OFFSETS
	.align		4
        /*030c*/ 	.byte	0x04, 0x1c
        /*030e*/ 	.short	(.L_37 - .L_36)


	//   ....[0]....
.L_36:
        /*0310*/ 	.word	0x00000a30


	//   ....[1]....
        /*0314*/ 	.word	0x00001240


	//   ....[2]....
        /*0318*/ 	.word	0x00006920


	//   ....[3]....
        /*031c*/ 	.word	0x00006e80


	//   ....[4]....
        /*0320*/ 	.word	0x00008030


	//----- nvinfo : EIATTR_MAX_THREADS
	.align		4
.L_37:
        /*0324*/ 	.byte	0x04, 0x05
        /*0326*/ 	.short	(.L_39 - .L_38)
.L_38:
        /*0328*/ 	.word	0x00000180
        /*032c*/ 	.word	0x00000001
        /*0330*/ 	.word	0x00000001


	//----- nvinfo : EIATTR_CRS_STACK_SIZE
	.align		4
.L_39:
        /*0334*/ 	.byte	0x04, 0x1e
        /*0336*/ 	.short	(.L_41 - .L_40)
.L_40:
        /*0338*/ 	.word	0x00000000


	//----- nvinfo : EIATTR_CBANK_PARAM_SIZE
	.align		4
.L_41:
        /*033c*/ 	.byte	0x03, 0x19
        /*033e*/ 	.short	0x0470


	//----- nvinfo : EIATTR_PARAM_CBANK
	.align		4
        /*0340*/ 	.byte	0x04, 0x0a
        /*0342*/ 	.short	(.L_43 - .L_42)
	.align		4
.L_42:
        /*0344*/ 	.word	index@(.nv.constant0._ZN7cutlass13device_kernelINS_4gemm6kernel13GemmUniversalIN4cute5tupleIJiiiiEEENS1_10collective13CollectiveMmaINS1_34MainloopSm90TmaGmmaWarpSpecializedILi7ENS5_IJNS4_1CILi2EEENSA_ILi1EEESC_EEENS1_35KernelTmaWarpSpecializedCooperativeEEENS5_IJNSA_ILi128EEESG_NSA_ILi64EEEEEENS_6half_tENS5_IJlSC_lEEESJ_SK_NS4_8TiledMMAINS4_8MMA_AtomIJNS4_4SM904GMMA26MMA_64x128x16_F32F16F16_SSILNSO_5MajorE0ELSQ_0ELNSO_7ScaleInE1ELSR_1EEEEEENS4_6LayoutISD_NS5_IJSC_NSA_ILi0EEESV_EEEEENS5_IJNS4_10UnderscoreESY_SY_EEEEENS4_13SM90_TMA_LOADENS4_14ComposedLayoutINS4_7SwizzleILi3ELi4ELi3EEENS4_18smem_ptr_flag_bitsILi16EEENSU_INS5_IJNSA_ILi8EEESH_EEENS5_IJSH_SC_EEEEEEEvNS4_8identityENS4_23SM90_TMA_LOAD_MULTICASTES1B_vS1C_EENS_8epilogue10collective6detail29Sm90TmaWarpSpecializedAdapterINS1G_15DefaultEpilogueISJ_SK_SK_NS1F_6thread17LinearCombinationISJ_Li1EffLNS1K_9ScaleType4KindE0ELNS_15FloatRoundStyleE2ESJ_EENS1_15EpilogueDefaultEEEEEvvEEEEvNT_6ParamsE)
        /*0348*/ 	.short	0x0210
        /*034a*/ 	.short	0x0470


	//----- nvinfo : EIATTR_SW_WAR
	.align		4
.L_43:
        /*034c*/ 	.byte	0x04, 0x36
        /*034e*/ 	.short	(.L_45 - .L_44)
.L_44:
        /*0350*/ 	.word	0x00000008
.L_45:


//--------------------- .nv.callgraph             --------------------------
	.section	.nv.callgraph,"",@"SHT_CUDA_CALLGRAPH"
	.align	4
	.sectionentsize	8
	.align		4
        /*0000*/ 	.word	0x00000000
	.align		4
        /*0004*/ 	.word	0xffffffff
	.align		4
        /*0008*/ 	.word	index@(_ZN7cutlass13device_kernelINS_4gemm6kernel13GemmUniversalIN4cute5tupleIJiiiiEEENS1_10collective13CollectiveMmaINS1_34MainloopSm90TmaGmmaWarpSpecializedILi7ENS5_IJNS4_1CILi2EEENSA_ILi1EEESC_EEENS1_35KernelTmaWarpSpecializedCooperativeEEENS5_IJNSA_ILi128EEESG_NSA_ILi64EEEEEENS_6half_tENS5_IJlSC_lEEESJ_SK_NS4_8TiledMMAINS4_8MMA_AtomIJNS4_4SM904GMMA26MMA_64x128x16_F32F16F16_SSILNSO_5MajorE0ELSQ_0ELNSO_7ScaleInE1ELSR_1EEEEEENS4_6LayoutISD_NS5_IJSC_NSA_ILi0EEESV_EEEEENS5_IJNS4_10UnderscoreESY_SY_EEEEENS4_13SM90_TMA_LOADENS4_14ComposedLayoutINS4_7SwizzleILi3ELi4ELi3EEENS4_18smem_ptr_flag_bitsILi16EEENSU_INS5_IJNSA_ILi8EEESH_EEENS5_IJSH_SC_EEEEEEEvNS4_8identityENS4_23SM90_TMA_LOAD_MULTICASTES1B_vS1C_EENS_8epilogue10collective6detail29Sm90TmaWarpSpecializedAdapterINS1G_15DefaultEpilogueISJ_SK_SK_NS1F_6thread17LinearCombinationISJ_Li1EffLNS1K_9ScaleType4KindE0ELNS_15FloatRoundStyleE2ESJ_EENS1_15EpilogueDefaultEEEEEvvEEEEvNT_6ParamsE)
	.align		4
        /*000c*/ 	.word	index@(__assertfail)
	.align		4
        /*0010*/ 	.word	0x00000000
	.align		4
        /*0014*/ 	.word	0xfffffffe
	.align		4
        /*0018*/ 	.word	0x00000000
	.align		4
        /*001c*/ 	.word	0xfffffffd
	.align		4
        /*0020*/ 	.word	0x00000000
	.align		4
        /*0024*/ 	.word	0xfffffffc


//--------------------- .nv.constant4             --------------------------
	.section	.nv.constant4,"a",@progbits
	.align	8
	.align		8
.nv.constant4:
        /*0000*/ 	.dword	__assertfail
	.align		8
        /*0008*/ 	.dword	__unnamed_1
	.align		8
        /*0010*/ 	.dword	_ZN40_INTERNAL_710c201c_4_k_cu_9ea99d3e_317984cuda3std3__45__cpo5beginE
	.align		8
        /*0018*/ 	.dword	_ZN40_INTERNAL_710c201c_4_k_cu_9ea99d3e_317984cuda3std3__45__cpo3endE
	.align		8
        /*0020*/ 	.dword	_ZN40_INTERNAL_710c201c_4_k_cu_9ea99d3e_317984cuda3std3__45__cpo6cbeginE
	.align		8
        /*0028*/ 	.dword	_ZN40_INTERNAL_710c201c_4_k_cu_9ea99d3e_317984cuda3std3__45__cpo4cendE
	.align		8
        /*0030*/ 	.dword	_ZN40_INTERNAL_710c201c_4_k_cu_9ea99d3e_317984cuda3std3__442_GLOBAL__N__710c201c_4_k_cu_9ea99d3e_317986ignoreE
	.align		8
        /*0038*/ 	.dword	_ZN40_INTERNAL_710c201c_4_k_cu_9ea99d3e_317984cuda3std3__419piecewise_constructE
	.align		8
        /*0040*/ 	.dword	_ZN40_INTERNAL_710c201c_4_k_cu_9ea99d3e_317984cuda3std3__48in_placeE
	.align		8
        /*0048*/ 	.dword	_ZN40_INTERNAL_710c201c_4_k_cu_9ea99d3e_317984cuda3std6ranges3__45__cpo4swapE
	.align		8
        /*0050*/ 	.dword	_ZN40_INTERNAL_710c201c_4_k_cu_9ea99d3e_317984cuda3std6ranges3__45__cpo9iter_moveE
	.align		8
        /*0058*/ 	.dword	_ZN40_INTERNAL_710c201c_4_k_cu_9ea99d3e_317984cute7productE
	.align		8
        /*0060*/ 	.dword	_ZN40_INTERNAL_710c201c_4_k_cu_9ea99d3e_317984cute1_E
	.align		8
        /*0068*/ 	.dword	$str$22
	.align		8
        /*0070*/ 	.dword	$str$23


//--------------------- .text._ZN7cutlass13device_kernelINS_4gemm6kernel13GemmUniversalIN4cute5tupleIJiiiiEEENS1_10collective13CollectiveMmaINS1_34MainloopSm90TmaGmmaWarpSpecializedILi7ENS5_IJNS4_1CILi2EEENSA_ILi1EEESC_EEENS1_35KernelTmaWarpSpecializedCooperativeEEENS5_IJNSA_ILi128EEESG_NSA_ILi64EEEEEENS_6half_tENS5_IJlSC_lEEESJ_SK_NS4_8TiledMMAINS4_8MMA_AtomIJNS4_4SM904GMMA26MMA_64x128x16_F32F16F16_SSILNSO_5MajorE0ELSQ_0ELNSO_7ScaleInE1ELSR_1EEEEEENS4_6LayoutISD_NS5_IJSC_NSA_ILi0EEESV_EEEEENS5_IJNS4_10UnderscoreESY_SY_EEEEENS4_13SM90_TMA_LOADENS4_14ComposedLayoutINS4_7SwizzleILi3ELi4ELi3EEENS4_18smem_ptr_flag_bitsILi16EEENSU_INS5_IJNSA_ILi8EEESH_EEENS5_IJSH_SC_EEEEEEEvNS4_8identityENS4_23SM90_TMA_LOAD_MULTICASTES1B_vS1C_EENS_8epilogue10collective6detail29Sm90TmaWarpSpecializedAdapterINS1G_15DefaultEpilogueISJ_SK_SK_NS1F_6thread17LinearCombinationISJ_Li1EffLNS1K_9ScaleType4KindE0ELNS_15FloatRoundStyleE2ESJ_EENS1_15EpilogueDefaultEEEEEvvEEEEvNT_6ParamsE --------------------------
	.section	.text._ZN7cutlass13device_kernelINS_4gemm6kernel13GemmUniversalIN4cute5tupleIJiiiiEEENS1_10collective13CollectiveMmaINS1_34MainloopSm90TmaGmmaWarpSpecializedILi7ENS5_IJNS4_1CILi2EEENSA_ILi1EEESC_EEENS1_35KernelTmaWarpSpecializedCooperativeEEENS5_IJNSA_ILi128EEESG_NSA_ILi64EEEEEENS_6half_tENS5_IJlSC_lEEESJ_SK_NS4_8TiledMMAINS4_8MMA_AtomIJNS4_4SM904GMMA26MMA_64x128x16_F32F16F16_SSILNSO_5MajorE0ELSQ_0ELNSO_7ScaleInE1ELSR_1EEEEEENS4_6LayoutISD_NS5_IJSC_NSA_ILi0EEESV_EEEEENS5_IJNS4_10UnderscoreESY_SY_EEEEENS4_13SM90_TMA_LOADENS4_14ComposedLayoutINS4_7SwizzleILi3ELi4ELi3EEENS4_18smem_ptr_flag_bitsILi16EEENSU_INS5_IJNSA_ILi8EEESH_EEENS5_IJSH_SC_EEEEEEEvNS4_8identityENS4_23SM90_TMA_LOAD_MULTICASTES1B_vS1C_EENS_8epilogue10collective6detail29Sm90TmaWarpSpecializedAdapterINS1G_15DefaultEpilogueISJ_SK_SK_NS1F_6thread17LinearCombinationISJ_Li1EffLNS1K_9ScaleType4KindE0ELNS_15FloatRoundStyleE2ESJ_EENS1_15EpilogueDefaultEEEEEvvEEEEvNT_6ParamsE,"ax",@progbits
	.align	128
.text._ZN7cutlass13device_kernelINS_4gemm6kernel13GemmUniversalIN4cute5tupleIJiiiiEEENS1_10collective13CollectiveMmaINS1_34MainloopSm90TmaGmmaWarpSpecializedILi7ENS5_IJNS4_1CILi2EEENSA_ILi1EEESC_EEENS1_35KernelTmaWarpSpecializedCooperativeEEENS5_IJNSA_ILi128EEESG_NSA_ILi64EEEEEENS_6half_tENS5_IJlSC_lEEESJ_SK_NS4_8TiledMMAINS4_8MMA_AtomIJNS4_4SM904GMMA26MMA_64x128x16_F32F16F16_SSILNSO_5MajorE0ELSQ_0ELNSO_7ScaleInE1ELSR_1EEEEEENS4_6LayoutISD_NS5_IJSC_NSA_ILi0EEESV_EEEEENS5_IJNS4_10UnderscoreESY_SY_EEEEENS4_13SM90_TMA_LOADENS4_14ComposedLayoutINS4_7SwizzleILi3ELi4ELi3EEENS4_18smem_ptr_flag_bitsILi16EEENSU_INS5_IJNSA_ILi8EEESH_EEENS5_IJSH_SC_EEEEEEEvNS4_8identityENS4_23SM90_TMA_LOAD_MULTICASTES1B_vS1C_EENS_8epilogue10collective6detail29Sm90TmaWarpSpecializedAdapterINS1G_15DefaultEpilogueISJ_SK_SK_NS1F_6thread17LinearCombinationISJ_Li1EffLNS1K_9ScaleType4KindE0ELNS_15FloatRoundStyleE2ESJ_EENS1_15EpilogueDefaultEEEEEvvEEEEvNT_6ParamsE:
        .type           _ZN7cutlass13device_kernelINS_4gemm6kernel13GemmUniversalIN4cute5tupleIJiiiiEEENS1_10collective13CollectiveMmaINS1_34MainloopSm90TmaGmmaWarpSpecializedILi7ENS5_IJNS4_1CILi2EEENSA_ILi1EEESC_EEENS1_35KernelTmaWarpSpecializedCooperativeEEENS5_IJNSA_ILi128EEESG_NSA_ILi64EEEEEENS_6half_tENS5_IJlSC_lEEESJ_SK_NS4_8TiledMMAINS4_8MMA_AtomIJNS4_4SM904GMMA26MMA_64x128x16_F32F16F16_SSILNSO_5MajorE0ELSQ_0ELNSO_7ScaleInE1ELSR_1EEEEEENS4_6LayoutISD_NS5_IJSC_NSA_ILi0EEESV_EEEEENS5_IJNS4_10UnderscoreESY_SY_EEEEENS4_13SM90_TMA_LOADENS4_14ComposedLayoutINS4_7SwizzleILi3ELi4ELi3EEENS4_18smem_ptr_flag_bitsILi16EEENSU_INS5_IJNSA_ILi8EEESH_EEENS5_IJSH_SC_EEEEEEEvNS4_8identityENS4_23SM90_TMA_LOAD_MULTICASTES1B_vS1C_EENS_8epilogue10collective6detail29Sm90TmaWarpSpecializedAdapterINS1G_15DefaultEpilogueISJ_SK_SK_NS1F_6thread17LinearCombinationISJ_Li1EffLNS1K_9ScaleType4KindE0ELNS_15FloatRoundStyleE2ESJ_EENS1_15EpilogueDefaultEEEEEvvEEEEvNT_6ParamsE,@function
        .size           _ZN7cutlass13device_kernelINS_4gemm6kernel13GemmUniversalIN4cute5tupleIJiiiiEEENS1_10collective13CollectiveMmaINS1_34MainloopSm90TmaGmmaWarpSpecializedILi7ENS5_IJNS4_1CILi2EEENSA_ILi1EEESC_EEENS1_35KernelTmaWarpSpecializedCooperativeEEENS5_IJNSA_ILi128EEESG_NSA_ILi64EEEEEENS_6half_tENS5_IJlSC_lEEESJ_SK_NS4_8TiledMMAINS4_8MMA_AtomIJNS4_4SM904GMMA26MMA_64x128x16_F32F16F16_SSILNSO_5MajorE0ELSQ_0ELNSO_7ScaleInE1ELSR_1EEEEEENS4_6LayoutISD_NS5_IJSC_NSA_ILi0EEESV_EEEEENS5_IJNS4_10UnderscoreESY_SY_EEEEENS4_13SM90_TMA_LOADENS4_14ComposedLayoutINS4_7SwizzleILi3ELi4ELi3EEENS4_18smem_ptr_flag_bitsILi16EEENSU_INS5_IJNSA_ILi8EEESH_EEENS5_IJSH_SC_EEEEEEEvNS4_8identityENS4_23SM90_TMA_LOAD_MULTICASTES1B_vS1C_EENS_8epilogue10collective6detail29Sm90TmaWarpSpecializedAdapterINS1G_15DefaultEpilogueISJ_SK_SK_NS1F_6thread17LinearCombinationISJ_Li1EffLNS1K_9ScaleType4KindE0ELNS_15FloatRoundStyleE2ESJ_EENS1_15EpilogueDefaultEEEEEvvEEEEvNT_6ParamsE,(.L_x_205 - _ZN7cutlass13device_kernelINS_4gemm6kernel13GemmUniversalIN4cute5tupleIJiiiiEEENS1_10collective13CollectiveMmaINS1_34MainloopSm90TmaGmmaWarpSpecializedILi7ENS5_IJNS4_1CILi2EEENSA_ILi1EEESC_EEENS1_35KernelTmaWarpSpecializedCooperativeEEENS5_IJNSA_ILi128EEESG_NSA_ILi64EEEEEENS_6half_tENS5_IJlSC_lEEESJ_SK_NS4_8TiledMMAINS4_8MMA_AtomIJNS4_4SM904GMMA26MMA_64x128x16_F32F16F16_SSILNSO_5MajorE0ELSQ_0ELNSO_7ScaleInE1ELSR_1EEEEEENS4_6LayoutISD_NS5_IJSC_NSA_ILi0EEESV_EEEEENS5_IJNS4_10UnderscoreESY_SY_EEEEENS4_13SM90_TMA_LOADENS4_14ComposedLayoutINS4_7SwizzleILi3ELi4ELi3EEENS4_18smem_ptr_flag_bitsILi16EEENSU_INS5_IJNSA_ILi8EEESH_EEENS5_IJSH_SC_EEEEEEEvNS4_8identityENS4_23SM90_TMA_LOAD_MULTICASTES1B_vS1C_EENS_8epilogue10collective6detail29Sm90TmaWarpSpecializedAdapterINS1G_15DefaultEpilogueISJ_SK_SK_NS1F_6thread17LinearCombinationISJ_Li1EffLNS1K_9ScaleType4KindE0ELNS_15FloatRoundStyleE2ESJ_EENS1_15EpilogueDefaultEEEEEvvEEEEvNT_6ParamsE)
        .other          _ZN7cutlass13device_kernelINS_4gemm6kernel13GemmUniversalIN4cute5tupleIJiiiiEEENS1_10collective13CollectiveMmaINS1_34MainloopSm90TmaGmmaWarpSpecializedILi7ENS5_IJNS4_1CILi2EEENSA_ILi1EEESC_EEENS1_35KernelTmaWarpSpecializedCooperativeEEENS5_IJNSA_ILi128EEESG_NSA_ILi64EEEEEENS_6half_tENS5_IJlSC_lEEESJ_SK_NS4_8TiledMMAINS4_8MMA_AtomIJNS4_4SM904GMMA26MMA_64x128x16_F32F16F16_SSILNSO_5MajorE0ELSQ_0ELNSO_7ScaleInE1ELSR_1EEEEEENS4_6LayoutISD_NS5_IJSC_NSA_ILi0EEESV_EEEEENS5_IJNS4_10UnderscoreESY_SY_EEEEENS4_13SM90_TMA_LOADENS4_14ComposedLayoutINS4_7SwizzleILi3ELi4ELi3EEENS4_18smem_ptr_flag_bitsILi16EEENSU_INS5_IJNSA_ILi8EEESH_EEENS5_IJSH_SC_EEEEEEEvNS4_8identityENS4_23SM90_TMA_LOAD_MULTICASTES1B_vS1C_EENS_8epilogue10collective6detail29Sm90TmaWarpSpecializedAdapterINS1G_15DefaultEpilogueISJ_SK_SK_NS1F_6thread17LinearCombinationISJ_Li1EffLNS1K_9ScaleType4KindE0ELNS_15FloatRoundStyleE2ESJ_EENS1_15EpilogueDefaultEEEEEvvEEEEvNT_6ParamsE,@"STO_CUDA_ENTRY STV_DEFAULT"
_ZN7cutlass13device_kernelINS_4gemm6kernel13GemmUniversalIN4cute5tupleIJiiiiEEENS1_10collective13CollectiveMmaINS1_34MainloopSm90TmaGmmaWarpSpecializedILi7ENS5_IJNS4_1CILi2EEENSA_ILi1EEESC_EEENS1_35KernelTmaWarpSpecializedCooperativeEEENS5_IJNSA_ILi128EEESG_NSA_ILi64EEEEEENS_6half_tENS5_IJlSC_lEEESJ_SK_NS4_8TiledMMAINS4_8MMA_AtomIJNS4_4SM904GMMA26MMA_64x128x16_F32F16F16_SSILNSO_5MajorE0ELSQ_0ELNSO_7ScaleInE1ELSR_1EEEEEENS4_6LayoutISD_NS5_IJSC_NSA_ILi0EEESV_EEEEENS5_IJNS4_10UnderscoreESY_SY_EEEEENS4_13SM90_TMA_LOADENS4_14ComposedLayoutINS4_7SwizzleILi3ELi4ELi3EEENS4_18smem_ptr_flag_bitsILi16EEENSU_INS5_IJNSA_ILi8EEESH_EEENS5_IJSH_SC_EEEEEEEvNS4_8identityENS4_23SM90_TMA_LOAD_MULTICASTES1B_vS1C_EENS_8epilogue10collective6detail29Sm90TmaWarpSpecializedAdapterINS1G_15DefaultEpilogueISJ_SK_SK_NS1F_6thread17LinearCombinationISJ_Li1EffLNS1K_9ScaleType4KindE0ELNS_15FloatRoundStyleE2ESJ_EENS1_15EpilogueDefaultEEEEEvvEEEEvNT_6ParamsE:
[----:B------:R-:W0:Y:S01]  /*0000*/  LDC R1, c[0x0][0x28] ;  /* 0x00000a00ff017b82 */ /* 0x000e220000000800 */
[----:B------:R-:W1:Y:S01]  /*0010*/  S2R R95, SR_TID.X ;  /* 0x00000000005f7919 */ /* 0x000e620000002100 */
[----:B------:R-:W-:Y:S01]  /*0020*/  ELECT P0, URZ, PT ;  /* 0x00000000003f782f */ /* 0x000fe20003800000 */
[----:B------:R-:W-:Y:S01]  /*0030*/  BSSY B0, `(.L_x_0) ;  /* 0x000000f000007945 */ /* 0x000fe20003800000 */
[--C-:B-1----:R-:W-:Y:S02]  /*0040*/  SHF.R.U32.HI R0, RZ, 0x5, R95.reuse ;  /* 0x00000005ff007819 */ /* 0x102fe4000001165f */
[----:B------:R-:W-:-:S03]  /*0050*/  SHF.R.U32.HI R7, RZ, 0x7, R95 ;  /* 0x00000007ff077819 */ /* 0x000fc6000001165f */
[----:B------:R-:W1:Y:S04]  /*0060*/  SHFL.IDX PT, R3, R0, RZ, 0x1f ;  /* 0x00001fff00037589 */ /* 0x000e6800000e0000 */
[----:B------:R2:W3:Y:S01]  /*0070*/  SHFL.IDX PT, R2, R7, RZ, 0x1f ;  /* 0x00001fff07027589 */ /* 0x0004e200000e0000 */
[----:B-1----:R-:W-:-:S13]  /*0080*/  ISETP.NE.OR P0, PT, R3, RZ, !P0 ;  /* 0x000000ff0300720c */ /* 0x002fda0004705670 */
[----:B0-23--:R-:W-:Y:S05]  /*0090*/  @P0 BRA `(.L_x_1) ;  /* 0x0000000000200947 */ /* 0x00dfea0003800000 */
[----:B------:R-:W-:Y:S02]  /*00a0*/  ULDC.64 UR4, c[0x0][0x198] ;  /* 0x0000660000047ab9 */ /* 0x000fe40000000a00 */
[----:B------:R-:W-:Y:S02]  /*00b0*/  UIADD3 UR6, UP0, UR4, 0xf0, URZ ;  /* 0x000000f004067890 */ /* 0x000fe4000ff1e03f */
[----:B------:R-:W-:Y:S02]  /*00c0*/  UIADD3 UR4, UP1, UR4, 0x1f0, URZ ;  /* 0x000001f004047890 */ /* 0x000fe4000ff3e03f */
[----:B------:R-:W-:Y:S02]  /*00d0*/  UIADD3.X UR7, URZ, UR5, URZ, UP0, !UPT ;  /* 0x000000053f077290 */ /* 0x000fe400087fe43f */
[----:B------:R-:W-:-:S07]  /*00e0*/  UIADD3.X UR5, URZ, UR5, URZ, UP1, !UPT ;  /* 0x000000053f057290 */ /* 0x000fce0008ffe43f */
[----:B------:R0:W-:Y:S02]  /*00f0*/  UTMACCTL.PF [UR6] ;  /* 0x00000000060079b9 */ /* 0x0001e40008040000 */
[----:B------:R0:W-:Y:S02]  /*0100*/  UTMACCTL.PF [UR4] ;  /* 0x00000000040079b9 */ /* 0x0001e40008040000 */
[----:B0-----:R-:W-:Y:S01]  /*0110*/  NOP ;  /* 0x0000000000007918 */ /* 0x001fe20000000000 */
.L_x_1:
[----:B------:R-:W-:Y:S05]  /*0120*/  BSYNC B0 ;  /* 0x0000000000007941 */ /* 0x000fea0003800000 */
.L_x_0:
[----:B------:R-:W0:Y:S02]  /*0130*/  SHFL.IDX PT, R5, R0, RZ, 0x1f ;  /* 0x00001fff00057589 */ /* 0x000e2400000e0000 */
[----:B0-----:R-:W-:-:S13]  /*0140*/  ISETP.NE.AND P0, PT, R5, RZ, PT ;  /* 0x000000ff0500720c */ /* 0x001fda0003f05270 */
[----:B------:R-:W-:Y:S05]  /*0150*/  @P0 BRA `(.L_x_2) ;  /* 0x0000000000700947 */ /* 0x000fea0003800000 */
[----:B------:R-:W0:Y:S01]  /*0160*/  S2UR UR8, SR_CgaCtaId ;  /* 0x00000000000879c3 */ /* 0x000e220000008800 */
[----:B------:R-:W-:Y:S01]  /*0170*/  UMOV UR4, 0x400 ;  /* 0x0000040000047882 */ /* 0x000fe20000000000 */
[----:B------:R-:W-:Y:S01]  /*0180*/  UMOV UR5, 0x1 ;  /* 0x0000000100057882 */ /* 0x000fe20000000000 */
[----:B------:R-:W-:Y:S01]  /*0190*/  UMOV UR6, 0x4 ;  /* 0x0000000400067882 */ /* 0x000fe20000000000 */
[----:B------:R-:W-:Y:S01]  /*01a0*/  ELECT P0, URZ, PT ;  /* 0x00000000003f782f */ /* 0x000fe20003800000 */
[----:B------:R-:W-:-:S04]  /*01b0*/  UIADD3 UR6, -UR6, 0x100000, URZ ;  /* 0x0010000006067890 */ /* 0x000fc8000fffe13f */
[----:B------:R-:W-:Y:S02]  /*01c0*/  USHF.L.U32 UR7, UR6, 0xb, URZ ;  /* 0x0000000b06077899 */ /* 0x000fe4000800063f */
[----:B------:R-:W-:Y:S02]  /*01d0*/  USHF.L.U32 UR6, UR6, 0x1, URZ ;  /* 0x0000000106067899 */ /* 0x000fe4000800063f */
[----:B0-----:R-:W-:Y:S02]  /*01e0*/  ULEA UR8, UR8, UR4, 0x18 ;  /* 0x0000000408087291 */ /* 0x001fe4000f8ec03f */
[----:B------:R-:W-:-:S04]  /*01f0*/  UIADD3 UR4, -UR5, 0x100000, URZ ;  /* 0x0010000005047890 */ /* 0x000fc8000fffe13f */
[----:B------:R-:W-:Y:S02]  /*0200*/  USHF.L.U32 UR5, UR4, 0xb, URZ ;  /* 0x0000000b04057899 */ /* 0x000fe4000800063f */
[----:B------:R-:W-:Y:S01]  /*0210*/  USHF.L.U32 UR4, UR4, 0x1, URZ ;  /* 0x0000000104047899 */ /* 0x000fe2000800063f */
[----:B------:R-:W0:Y:S11]  /*0220*/  FENCE.VIEW.ASYNC.S ;  /* 0x00000000000073c6 */ /* 0x000e360000000000 */
[----:B0-----:R0:W1:Y:S01]  /*0230*/  SYNCS.EXCH.64 URZ, [UR8], UR4 ;  /* 0x00000004083f75b2 */ /* 0x0010620008000100 */
[----:B------:R0:W2:Y:S01]  /*0240*/  SYNCS.EXCH.64 URZ, [UR8+0x38], UR6 ;  /* 0x00003806083f75b2 */ /* 0x0000a20008000100 */
[----:B------:R0:W3:Y:S01]  /*0250*/  SYNCS.EXCH.64 URZ, [UR8+0x8], UR4 ;  /* 0x00000804083f75b2 */ /* 0x0000e20008000100 */
[----:B------:R0:W4:Y:S01]  /*0260*/  SYNCS.EXCH.64 URZ, [UR8+0x40], UR6 ;  /* 0x00004006083f75b2 */ /* 0x0001220008000100 */
[----:B------:R0:W0:Y:S01]  /*0270*/  SYNCS.EXCH.64 URZ, [UR8+0x10], UR4 ;  /* 0x00001004083f75b2 */ /* 0x0000220008000100 */
        /* <DEDUP_REMOVED lines=9> */
[----:B------:R-:W-:Y:S01]  /*0310*/  NOP ;  /* 0x0000000000007918 */ /* 0x000fe20000000000 */
.L_x_2:
[----:B------:R-:W-:Y:S01]  /*0320*/  SHF.R.S32.HI R4, RZ, 0x1f, R95 ;  /* 0x0000001fff047819 */ /* 0x000fe2000001145f */
[----:B------:R-:W5:Y:S01]  /*0330*/  SHFL.IDX PT, R0, R0, RZ, 0x1f ;  /* 0x00001fff00007589 */ /* 0x000f6200000e0000 */
[----:B0-----:R-:W0:Y:S01]  /*0340*/  S2UR UR8, SR_CTAID.X ;  /* 0x00000000000879c3 */ /* 0x001e220000002500 */
[----:B------:R-:W-:Y:S02]  /*0350*/  ELECT P0, URZ, PT ;  /* 0x00000000003f782f */ /* 0x000fe40003800000 */
[----:B------:R-:W-:Y:S01]  /*0360*/  LEA.HI R4, R4, R95, RZ, 0x7 ;  /* 0x0000005f04047211 */ /* 0x000fe200078f38ff */
[----:B------:R-:W-:Y:S01]  /*0370*/  ULDC UR4, c[0x0][0x150] ;  /* 0x0000540000047ab9 */ /* 0x000fe20000000800 */
[----:B------:R-:W-:Y:S01]  /*0380*/  SHF.R.S32.HI R6, RZ, 0x1f, R5 ;  /* 0x0000001fff067819 */ /* 0x000fe20000011405 */
[----:B------:R-:W-:Y:S01]  /*0390*/  NOP ;  /* 0x0000000000007918 */ /* 0x000fe20000000000 */
[----:B------:R-:W-:Y:S01]  /*03a0*/  LOP3.LUT R4, R4, 0xffffff80, RZ, 0xc0, !PT ;  /* 0xffffff8004047812 */ /* 0x000fe200078ec0ff */
[----:B------:R-:W-:Y:S01]  /*03b0*/  NOP ;  /* 0x0000000000007918 */ /* 0x000fe20000000000 */
[----:B------:R-:W-:Y:S01]  /*03c0*/  LEA.HI R6, R6, R5, RZ, 0x2 ;  /* 0x0000000506067211 */ /* 0x000fe200078f10ff */
[----:B------:R-:W1:Y:S01]  /*03d0*/  LDC R11, c[0x0][0x144] ;  /* 0x00005100ff0b7b82 */ /* 0x000e620000000800 */
[----:B------:R-:W-:Y:S01]  /*03e0*/  IMAD.MOV.U32 R22, RZ, RZ, 0x1 ;  /* 0x00000001ff167424 */ /* 0x000fe200078e00ff */
[----:B------:R-:W-:Y:S01]  /*03f0*/  ISETP.NE.AND P3, PT, R2, RZ, PT ;  /* 0x000000ff0200720c */ /* 0x000fe20003f65270 */
[----:B------:R-:W-:Y:S01]  /*0400*/  IMAD.IADD R8, R95, 0x1, -R4 ;  /* 0x000000015f087824 */ /* 0x000fe200078e0a04 */
[----:B------:R-:W-:Y:S01]  /*0410*/  LOP3.LUT R6, R6, 0x3ffffffc, RZ, 0xc0, !PT ;  /* 0x3ffffffc06067812 */ /* 0x000fe200078ec0ff */
[----:B------:R-:W2:Y:S03]  /*0420*/  S2R R4, SR_CTAID.Y ;  /* 0x0000000000047919 */ /* 0x000ea60000002600 */
[----:B------:R-:W-:Y:S01]  /*0430*/  SHF.R.S32.HI R9, RZ, 0x1f, R8 ;  /* 0x0000001fff097819 */ /* 0x000fe20000011408 */
[----:B------:R-:W-:Y:S01]  /*0440*/  IMAD.IADD R6, R5, 0x1, -R6 ;  /* 0x0000000105067824 */ /* 0x000fe200078e0a06 */
[----:B------:R-:W3:Y:S02]  /*0450*/  LDC R13, c[0x0][0x140] ;  /* 0x00005000ff0d7b82 */ /* 0x000ee40000000800 */
[----:B------:R-:W-:-:S02]  /*0460*/  LEA.HI R9, R9, R8, RZ, 0x3 ;  /* 0x0000000809097211 */ /* 0x000fc400078f18ff */
[----:B-----5:R-:W-:Y:S02]  /*0470*/  ISETP.NE.OR P0, PT, R0, RZ, !P0 ;  /* 0x000000ff0000720c */ /* 0x020fe40004705670 */
[--C-:B------:R-:W-:Y:S02]  /*0480*/  SHF.R.S32.HI R0, RZ, 0x3, R9.reuse ;  /* 0x00000003ff007819 */ /* 0x100fe40000011409 */
[----:B0-----:R-:W-:Y:S02]  /*0490*/  I2FP.F32.U32 R10, UR8 ;  /* 0x00000008000a7c45 */ /* 0x001fe40008201000 */
[----:B------:R-:W-:-:S03]  /*04a0*/  SHF.R.S32.HI R9, RZ, 0x1f, R9 ;  /* 0x0000001fff097819 */ /* 0x000fc60000011409 */
[----:B------:R-:W-:Y:S01]  /*04b0*/  FMUL R10, R10, UR4 ;  /* 0x000000040a0a7c20 */ /* 0x000fe20008400000 */
[----:B------:R-:W-:Y:S01]  /*04c0*/  LEA.HI R9, R9, R0, RZ, 0x2 ;  /* 0x0000000009097211 */ /* 0x000fe200078f10ff */
[----:B------:R-:W-:Y:S02]  /*04d0*/  ULDC UR4, c[0x0][0x154] ;  /* 0x0000550000047ab9 */ /* 0x000fe40000000800 */
[----:B------:R-:W-:Y:S01]  /*04e0*/  VOTEU.ALL UP0, P0 ;  /* 0x00000000003f7886 */ /* 0x000fe20000000000 */
[----:B------:R-:W-:Y:S01]  /*04f0*/  LOP3.LUT R9, R9, 0xfffffffc, RZ, 0xc0, !PT ;  /* 0xfffffffc09097812 */ /* 0x000fe200078ec0ff */
[----:B------:R-:W0:Y:S01]  /*0500*/  F2I.U32.TRUNC.NTZ R10, R10 ;  /* 0x0000000a000a7305 */ /* 0x000e22000020f000 */
[----:B------:R-:W-:Y:S02]  /*0510*/  VOTEU.ALL UP1, P0 ;  /* 0x00000000003f7886 */ /* 0x000fe40000020000 */
[----:B------:R-:W5:Y:S01]  /*0520*/  @!UP0 S2UR UR7, SR_CgaCtaId ;  /* 0x00000000000789c3 */ /* 0x000f620000008800 */
[----:B------:R-:W-:Y:S01]  /*0530*/  IMAD.IADD R9, R0, 0x1, -R9 ;  /* 0x0000000100097824 */ /* 0x000fe200078e0a09 */
[----:B------:R-:W-:Y:S01]  /*0540*/  SHF.R.S32.HI R0, RZ, 0x1f, R3 ;  /* 0x0000001fff007819 */ /* 0x000fe20000011403 */
[----:B------:R-:W-:Y:S01]  /*0550*/  @!UP0 UMOV UR6, 0x400 ;  /* 0x0000040000068882 */ /* 0x000fe20000000000 */
[----:B---3--:R-:W-:Y:S01]  /*0560*/  ISETP.EQ.U32.AND P2, PT, R13, 0x1, PT ;  /* 0x000000010d00780c */ /* 0x008fe20003f42070 */
[----:B------:R-:W-:Y:S01]  /*0570*/  IMAD R19, R6, 0x4, R9 ;  /* 0x0000000406137824 */ /* 0x000fe200078e0209 */
[----:B--2---:R-:W-:-:S02]  /*0580*/  I2FP.F32.U32 R12, R4 ;  /* 0x00000004000c7245 */ /* 0x004fc40000201000 */
[----:B------:R-:W2:Y:S01]  /*0590*/  LDC R9, c[0x0][0x148] ;  /* 0x00005200ff097b82 */ /* 0x000ea20000000800 */
[----:B------:R-:W-:Y:S02]  /*05a0*/  LEA.HI R0, R0, R3, RZ, 0x2 ;  /* 0x0000000300007211 */ /* 0x000fe400078f10ff */
[----:B------:R-:W-:Y:S01]  /*05b0*/  LEA.HI R6, R19, R19, RZ, 0x1 ;  /* 0x0000001313067211 */ /* 0x000fe200078f08ff */
[----:B0-----:R-:W-:Y:S02]  /*05c0*/  IMAD.MOV R14, RZ, RZ, -R10 ;  /* 0x000000ffff0e7224 */ /* 0x001fe400078e0a0a */
[----:B------:R-:W-:Y:S01]  /*05d0*/  FMUL R12, R12, UR4 ;  /* 0x000000040c0c7c20 */ /* 0x000fe20008400000 */
[----:B------:R-:W-:Y:S01]  /*05e0*/  LOP3.LUT R0, R0, 0xfffffffc, RZ, 0xc0, !PT ;  /* 0xfffffffc00007812 */ /* 0x000fe200078ec0ff */
[----:B------:R-:W-:Y:S01]  /*05f0*/  UMOV UR4, 0x20 ;  /* 0x0000002000047882 */ /* 0x000fe20000000000 */
[----:B------:R-:W-:Y:S01]  /*0600*/  LOP3.LUT R10, R6, 0xfffffffe, RZ, 0xc0, !PT ;  /* 0xfffffffe060a7812 */ /* 0x000fe200078ec0ff */
[----:B-1----:R-:W-:Y:S01]  /*0610*/  IMAD R6, R11, R14, UR8 ;  /* 0x000000080b067e24 */ /* 0x002fe2000f8e020e */
[----:B------:R-:W-:-:S04]  /*0620*/  @!UP0 UIADD3 UR4, -UR4, 0x100000, URZ ;  /* 0x0010000004048890 */ /* 0x000fc8000fffe13f */
[----:B------:R-:W-:Y:S02]  /*0630*/  @!UP0 USHF.L.U32 UR5, UR4, 0xb, URZ ;  /* 0x0000000b04058899 */ /* 0x000fe4000800063f */
[----:B------:R-:W-:Y:S01]  /*0640*/  @!UP0 USHF.L.U32 UR4, UR4, 0x1, URZ ;  /* 0x0000000104048899 */ /* 0x000fe2000800063f */
[----:B------:R-:W0:Y:S01]  /*0650*/  F2I.U32.TRUNC.NTZ R12, R12 ;  /* 0x0000000c000c7305 */ /* 0x000e22000020f000 */
[----:B------:R-:W-:Y:S02]  /*0660*/  IMAD.IADD R3, R3, 0x1, -R0 ;  /* 0x0000000103037824 */ /* 0x000fe400078e0a00 */
[C---:B------:R-:W-:Y:S02]  /*0670*/  IMAD.IADD R11, R19.reuse, 0x1, -R10 ;  /* 0x00000001130b7824 */ /* 0x040fe400078e0a0a */
[----:B------:R-:W-:Y:S01]  /*0680*/  IMAD.SHL.U32 R10, R19, 0x4, RZ ;  /* 0x00000004130a7824 */ /* 0x000fe200078e00ff */
[----:B-----5:R-:W-:Y:S01]  /*0690*/  @!UP0 ULEA UR6, UR7, UR6, 0x18 ;  /* 0x0000000607068291 */ /* 0x020fe2000f8ec03f */
[----:B------:R-:W-:Y:S01]  /*06a0*/  ISETP.NE.AND P1, PT, R3, 0x3, PT ;  /* 0x000000030300780c */ /* 0x000fe20003f25270 */
[----:B------:R-:W-:Y:S01]  /*06b0*/  VOTEU.ALL UP0, P0 ;  /* 0x00000000003f7886 */ /* 0x000fe20000000000 */
[----:B------:R-:W-:-:S02]  /*06c0*/  ISETP.NE.AND P4, PT, R11, R6, PT ;  /* 0x000000060b00720c */ /* 0x000fc40003f85270 */
[----:B------:R-:W-:Y:S02]  /*06d0*/  LOP3.LUT R19, R19, 0xc, R10, 0x78, !PT ;  /* 0x0000000c13137812 */ /* 0x000fe400078e780a */
[----:B------:R-:W-:Y:S01]  /*06e0*/  LOP3.LUT P0, RZ, R8, 0x7, RZ, 0xc0, !PT ;  /* 0x0000000708ff7812 */ /* 0x000fe2000780c0ff */
[C---:B------:R-:W-:Y:S01]  /*06f0*/  VIADD R8, R2.reuse, 0xffffffff ;  /* 0xffffffff02087836 */ /* 0x040fe20000000000 */
[----:B------:R-:W-:Y:S01]  /*0700*/  ISETP.EQ.OR P1, PT, R3, RZ, !P1 ;  /* 0x000000ff0300720c */ /* 0x000fe20004f22670 */
[----:B0-----:R-:W-:Y:S01]  /*0710*/  IMAD.MOV R23, RZ, RZ, -R12 ;  /* 0x000000ffff177224 */ /* 0x001fe200078e0a0c */
[----:B------:R-:W-:Y:S01]  /*0720*/  ISETP.LT.U32.AND P0, PT, R19, 0x2, !P0 ;  /* 0x000000021300780c */ /* 0x000fe20004701070 */
[----:B------:R-:W0:Y:S02]  /*0730*/  FENCE.VIEW.ASYNC.S ;  /* 0x00000000000073c6 */ /* 0x000e240000000000 */
[----:B0-----:R0:W1:Y:S01]  /*0740*/  @!UP0 SYNCS.EXCH.64 URZ, [UR6+0x80], UR4 ;  /* 0x00008004063f85b2 */ /* 0x0010620008000100 */
[----:B------:R-:W-:Y:S01]  /*0750*/  ISETP.EQ.AND P1, PT, R2, RZ, P1 ;  /* 0x000000ff0200720c */ /* 0x000fe20000f22270 */
[----:B--2---:R-:W-:Y:S01]  /*0760*/  IMAD R11, R9, R23, R4 ;  /* 0x00000017090b7224 */ /* 0x004fe200078e0204 */
[----:B------:R-:W-:-:S02]  /*0770*/  ISETP.GE.U32.AND P6, PT, R8, 0x2, PT ;  /* 0x000000020800780c */ /* 0x000fc40003fc6070 */
[----:B------:R-:W-:Y:S02]  /*0780*/  @P4 LEA.HI R0, R19, R19, RZ, 0x1 ;  /* 0x0000001313004211 */ /* 0x000fe400078f08ff */
[----:B------:R-:W-:Y:S02]  /*0790*/  SEL R18, RZ, 0x1, !P1 ;  /* 0x00000001ff127807 */ /* 0x000fe40004800000 */
[----:B------:R-:W-:Y:S02]  /*07a0*/  @P4 SHF.R.S32.HI R0, RZ, 0x1, R0 ;  /* 0x00000001ff004819 */ /* 0x000fe40000011400 */
[----:B------:R-:W-:Y:S02]  /*07b0*/  SEL R18, R18, 0x2, P6 ;  /* 0x0000000212127807 */ /* 0x000fe40003000000 */
[----:B------:R-:W-:Y:S02]  /*07c0*/  @P4 ISETP.NE.AND P5, PT, R0, R11, PT ;  /* 0x0000000b0000420c */ /* 0x000fe40003fa5270 */
[----:B------:R-:W-:Y:S01]  /*07d0*/  SEL R11, RZ, 0x1, !P0 ;  /* 0x00000001ff0b7807 */ /* 0x000fe20004000000 */
[----:B------:R0:W2:Y:S01]  /*07e0*/  @!UP1 SYNCS.EXCH.64 URZ, [UR6+0x88], UR4 ;  /* 0x00008804063f95b2 */ /* 0x0000a20008000100 */
[----:B------:R-:W-:Y:S01]  /*07f0*/  @P4 SEL R22, RZ, 0x1, P5 ;  /* 0x00000001ff164807 */ /* 0x000fe20002800000 */
[----:B------:R-:W-:Y:S01]  /*0800*/  NOP ;  /* 0x0000000000007918 */ /* 0x000fe20000000000 */
[----:B------:R-:W-:-:S02]  /*0810*/  LOP3.LUT R0, R95, 0x7f, RZ, 0xc0, !PT ;  /* 0x0000007f5f007812 */ /* 0x000fc400078ec0ff */
[----:B------:R-:W-:Y:S01]  /*0820*/  LOP3.LUT R22, R22, R11, RZ, 0xc0, !PT ;  /* 0x0000000b16167212 */ /* 0x000fe200078ec0ff */
[----:B01----:R-:W-:Y:S06]  /*0830*/  @!P2 BRA `(.L_x_3) ;  /* 0x000000000008a947 */ /* 0x003fec0003800000 */
[----:B--2-4-:R-:W-:Y:S01]  /*0840*/  UCGABAR_ARV ;  /* 0x00000000000079c7 */ /* 0x014fe20008000000 */
[----:B------:R-:W-:Y:S05]  /*0850*/  BRA `(.L_x_4) ;  /* 0x0000000000047947 */ /* 0x000fea0003800000 */
.L_x_3:
[----:B--2-4-:R-:W-:Y:S01]  /*0860*/  NOP ;  /* 0x0000000000007918 */ /* 0x014fe20000000000 */
.L_x_4:
[----:B------:R-:W0:Y:S01]  /*0870*/  LDC R2, c[0x0][0x65c] ;  /* 0x00019700ff027b82 */ /* 0x000e220000000800 */
[----:B------:R-:W-:Y:S02]  /*0880*/  IMAD.U32 R10, RZ, RZ, UR8 ;  /* 0x00000008ff0a7e24 */ /* 0x000fe4000f8e00ff */
[----:B------:R-:W-:Y:S01]  /*0890*/  IMAD.MOV.U32 R11, RZ, RZ, RZ ;  /* 0x000000ffff0b7224 */ /* 0x000fe200078e00ff */
[----:B0-----:R-:W-:-:S04]  /*08a0*/  ISETP.NE.AND P1, PT, R2, 0x1, PT ;  /* 0x000000010200780c */ /* 0x001fc80003f25270 */
[----:B------:R-:W-:-:S09]  /*08b0*/  P2R R5, PR, RZ, 0x2 ;  /* 0x00000002ff057803 */ /* 0x000fd20000000000 */
[----:B------:R-:W0:Y:S01]  /*08c0*/  @P1 LDC R17, c[0x0][0x10] ;  /* 0x00000400ff111b82 */ /* 0x000e220000000800 */
[----:B------:R-:W-:Y:S02]  /*08d0*/  @P1 IMAD.MOV.U32 R5, RZ, RZ, RZ ;  /* 0x000000ffff051224 */ /* 0x000fe400078e00ff */
[----:B------:R-:W-:-:S05]  /*08e0*/  @P1 IMAD.MOV.U32 R15, RZ, RZ, RZ ;  /* 0x000000ffff0f1224 */ /* 0x000fca00078e00ff */
[----:B------:R-:W1:Y:S01]  /*08f0*/  @!P1 LDC R13, c[0x0][0xc] ;  /* 0x00000300ff0d9b82 */ /* 0x000e620000000800 */
[----:B------:R-:W-:Y:S01]  /*0900*/  ULDC UR4, c[0x0][0xc] ;  /* 0x0000030000047ab9 */ /* 0x000fe20000000800 */
[----:B------:R-:W-:Y:S01]  /*0910*/  ULDC UR5, c[0x0][0x10] ;  /* 0x0000040000057ab9 */ /* 0x000fe20000000800 */
[----:B------:R-:W-:Y:S01]  /*0920*/  ULDC UR6, c[0x0][0x14] ;  /* 0x0000050000067ab9 */ /* 0x000fe20000000800 */
[----:B------:R-:W-:-:S04]  /*0930*/  UIMAD.WIDE.U32 UR4, UR4, UR5, URZ ;  /* 0x00000005040472a5 */ /* 0x000fc8000f8e003f */
[----:B------:R-:W-:Y:S02]  /*0940*/  UIMAD.WIDE.U32 UR36, UR4, UR6, URZ ;  /* 0x00000006042472a5 */ /* 0x000fe4000f8e003f */
[----:B------:R-:W-:-:S04]  /*0950*/  UIMAD UR42, UR5, UR6, URZ ;  /* 0x00000006052a72a4 */ /* 0x000fc8000f8e023f */
[----:B------:R-:W-:Y:S01]  /*0960*/  UIADD3 UR42, UR37, UR42, URZ ;  /* 0x0000002a252a7290 */ /* 0x000fe2000fffe03f */
[----:B0-----:R-:W-:-:S04]  /*0970*/  @P1 IMAD.WIDE.U32 R16, R17, UR8, R4 ;  /* 0x0000000811101c25 */ /* 0x001fc8000f8e0004 */
[----:B------:R-:W-:Y:S02]  /*0980*/  @P1 IMAD.IADD R17, R17, 0x1, R15 ;  /* 0x0000000111111824 */ /* 0x000fe400078e020f */
[----:B-1----:R-:W-:-:S04]  /*0990*/  @!P1 IMAD.WIDE.U32 R10, R4, R13, R10 ;  /* 0x0000000d040a9225 */ /* 0x002fc800078e000a */
[----:B------:R-:W-:Y:S02]  /*09a0*/  @!P1 IMAD.MOV.U32 R16, RZ, RZ, R10 ;  /* 0x000000ffff109224 */ /* 0x000fe400078e000a */
[----:B------:R-:W-:Y:S01]  /*09b0*/  @!P1 IMAD.MOV.U32 R17, RZ, RZ, R11 ;  /* 0x000000ffff119224 */ /* 0x000fe200078e000b */
[----:B------:R-:W-:Y:S06]  /*09c0*/  @!P2 BRA `(.L_x_5) ;  /* 0x00000000000ca947 */ /* 0x000fec0003800000 */
[----:B------:R-:W-:Y:S01]  /*09d0*/  UCGABAR_WAIT ;  /* 0x0000000000007dc7 */ /* 0x000fe20008000000 */
[----:B------:R-:W-:Y:S01]  /*09e0*/  CCTL.IVALL ;  /* 0x00000000ff00798f */ /* 0x000fe20002000000 */
[----:B------:R-:W-:Y:S05]  /*09f0*/  BRA `(.L_x_6) ;  /* 0x0000000000047947 */ /* 0x000fea0003800000 */
.L_x_5:
[----:B------:R-:W-:Y:S06]  /*0a00*/  BAR.SYNC.DEFER_BLOCKING 0x0 ;  /* 0x0000000000007b1d */ /* 0x000fec0000010000 */
.L_x_6:
[----:B------:R-:W-:Y:S05]  /*0a10*/  @!P3 BRA `(.L_x_7) ;  /* 0x0000005c00c4b947 */ /* 0x000fea0003800000 */
[----:B------:R-:W-:-:S13]  /*0a20*/  ISETP.GT.U32.AND P0, PT, R8, 0x1, PT ;  /* 0x000000010800780c */ /* 0x000fda0003f04070 */
[----:B------:R-:W-:Y:S05]  /*0a30*/  @P0 EXIT ;  /* 0x000000000000094d */ /* 0x000fea0003800000 */
[----:B------:R-:W-:Y:S01]  /*0a40*/  ULDC.64 UR4, c[0x0][0x650] ;  /* 0x0001940000047ab9 */ /* 0x000fe20000000a00 */
[----:B------:R-:W-:Y:S01]  /*0a50*/  PRMT R3, RZ, 0x7610, R3 ;  /* 0x00007610ff037816 */ /* 0x000fe20000000003 */
[----:B------:R-:W-:Y:S01]  /*0a60*/  IMAD.MOV.U32 R103, RZ, RZ, -0x1 ;  /* 0xffffffffff677424 */ /* 0x000fe200078e00ff */
[----:B------:R-:W-:Y:S01]  /*0a70*/  ISETP.GE.U32.AND P0, PT, R16, UR4, PT ;  /* 0x0000000410007c0c */ /* 0x000fe2000bf06070 */
[----:B------:R-:W-:Y:S02]  /*0a80*/  IMAD.MOV.U32 R100, RZ, RZ, -0x1 ;  /* 0xffffffffff647424 */ /* 0x000fe400078e00ff */
[----:B------:R-:W-:Y:S01]  /*0a90*/  IMAD.MOV.U32 R101, RZ, RZ, -0x1 ;  /* 0xffffffffff657424 */ /* 0x000fe200078e00ff */
[----:B------:R-:W-:-:S13]  /*0aa0*/  ISETP.GE.U32.AND.EX P0, PT, R17, UR5, PT, P0 ;  /* 0x0000000511007c0c */ /* 0x000fda000bf06100 */
[----:B------:R-:W-:Y:S05]  /*0ab0*/  @P0 BRA `(.L_x_8) ;  /* 0x0000000400280947 */ /* 0x000fea0003800000 */
[----:B------:R-:W0:Y:S01]  /*0ac0*/  LDC.64 R24, c[0x0][0x628] ;  /* 0x00018a00ff187b82 */ /* 0x000e220000000a00 */
[----:B------:R-:W-:Y:S02]  /*0ad0*/  IMAD.MOV.U32 R10, RZ, RZ, R16 ;  /* 0x000000ffff0a7224 */ /* 0x000fe400078e0010 */
[----:B------:R-:W-:-:S05]  /*0ae0*/  IMAD.MOV.U32 R11, RZ, RZ, R17 ;  /* 0x000000ffff0b7224 */ /* 0x000fca00078e0011 */
[----:B------:R-:W1:Y:S08]  /*0af0*/  LDC R8, c[0x0][0x630] ;  /* 0x00018c00ff087b82 */ /* 0x000e700000000800 */
[----:B------:R-:W2:Y:S01]  /*0b00*/  LDC.64 R26, c[0x0][0x620] ;  /* 0x00018800ff1a7b82 */ /* 0x000ea20000000a00 */
[----:B0-----:R-:W-:-:S04]  /*0b10*/  ISETP.NE.U32.AND P0, PT, R24, RZ, PT ;  /* 0x000000ff1800720c */ /* 0x001fc80003f05070 */
[----:B------:R-:W-:-:S13]  /*0b20*/  ISETP.NE.AND.EX P0, PT, R25, RZ, PT, P0 ;  /* 0x000000ff1900720c */ /* 0x000fda0003f05300 */
[----:B-12---:R-:W-:Y:S05]  /*0b30*/  @!P0 BRA `(.L_x_9) ;  /* 0x0000000000288947 */ /* 0x006fea0003800000 */
[----:B------:R-:W0:Y:S02]  /*0b40*/  LDC R3, c[0x0][0x634] ;  /* 0x00018d00ff037b82 */ /* 0x000e240000000800 */
[----:B0-----:R-:W-:-:S05]  /*0b50*/  IADD3 R3, P0, R16, R3, RZ ;  /* 0x0000000310037210 */ /* 0x001fca0007f1e0ff */
[----:B------:R-:W-:-:S04]  /*0b60*/  IMAD.X R21, RZ, RZ, R17, P0 ;  /* 0x000000ffff157224 */ /* 0x000fc800000e0611 */
[----:B------:R-:W-:-:S04]  /*0b70*/  IMAD.WIDE.U32 R10, R21, R24, RZ ;  /* 0x00000018150a7225 */ /* 0x000fc800078e00ff */
[----:B------:R-:W-:-:S04]  /*0b80*/  IMAD.WIDE.U32 R12, P0, R3, R25, R10 ;  /* 0x00000019030c7225 */ /* 0x000fc8000780000a */
[----:B------:R-:W-:-:S04]  /*0b90*/  IMAD.WIDE.U32 R10, R3, R24, RZ ;  /* 0x00000018030a7225 */ /* 0x000fc800078e00ff */
[----:B------:R-:W-:Y:S01]  /*0ba0*/  IMAD.X R15, RZ, RZ, RZ, P0 ;  /* 0x000000ffff0f7224 */ /* 0x000fe200000e06ff */
[----:B------:R-:W-:Y:S01]  /*0bb0*/  IADD3 RZ, P0, R11, R12, RZ ;  /* 0x0000000c0bff7210 */ /* 0x000fe20007f1e0ff */
[----:B------:R-:W-:-:S04]  /*0bc0*/  IMAD.MOV.U32 R14, RZ, RZ, R13 ;  /* 0x000000ffff0e7224 */ /* 0x000fc800078e000d */
[----:B------:R-:W-:-:S08]  /*0bd0*/  IMAD.WIDE.U32.X R10, R21, R25, R14, P0 ;  /* 0x00000019150a7225 */ /* 0x000fd000000e040e */
.L_x_9:
[----:B------:R-:W0:Y:S01]  /*0be0*/  LDC.64 R30, c[0x0][0x640] ;  /* 0x00019000ff1e7b82 */ /* 0x000e220000000a00 */
[-CC-:B------:R-:W-:Y:S01]  /*0bf0*/  SHF.R.U64 R101, R10, R8.reuse, R11.reuse ;  /* 0x000000080a657219 */ /* 0x180fe2000000120b */
[----:B------:R-:W-:Y:S01]  /*0c00*/  IMAD R29, R9, R23, R4 ;  /* 0x00000017091d7224 */ /* 0x000fe200078e0204 */
[----:B------:R-:W-:Y:S01]  /*0c10*/  SHF.R.U32.HI R3, RZ, R8, R11 ;  /* 0x00000008ff037219 */ /* 0x000fe2000001160b */
[----:B------:R-:W-:Y:S01]  /*0c20*/  IMAD.MOV.U32 R23, RZ, RZ, 0x1 ;  /* 0x00000001ff177424 */ /* 0x000fe200078e00ff */
[----:B------:R-:W-:-:S03]  /*0c30*/  IADD3 R5, P0, RZ, -R101, RZ ;  /* 0x80000065ff057210 */ /* 0x000fc60007f1e0ff */
[----:B------:R-:W1:Y:S02]  /*0c40*/  LDC R12, c[0x0][0x618] ;  /* 0x00018600ff0c7b82 */ /* 0x000e640000000800 */
[----:B------:R-:W-:Y:S02]  /*0c50*/  IMAD.X R3, RZ, RZ, ~R3, P0 ;  /* 0x000000ffff037224 */ /* 0x000fe400000e0e03 */
[----:B------:R-:W-:-:S04]  /*0c60*/  IMAD.WIDE.U32 R10, R5, R26, R16 ;  /* 0x0000001a050a7225 */ /* 0x000fc800078e0010 */
[----:B------:R-:W2:Y:S01]  /*0c70*/  LDC R20, c[0x0][0x608] ;  /* 0x00018200ff147b82 */ /* 0x000ea20000000800 */
[----:B------:R-:W-:Y:S02]  /*0c80*/  IMAD R8, R3, R26, RZ ;  /* 0x0000001a03087224 */ /* 0x000fe400078e02ff */
[----:B------:R-:W-:Y:S02]  /*0c90*/  IMAD.MOV.U32 R3, RZ, RZ, -0x1 ;  /* 0xffffffffff037424 */ /* 0x000fe400078e00ff */
[----:B------:R-:W-:-:S03]  /*0ca0*/  IMAD R5, R5, R27, R8 ;  /* 0x0000001b05057224 */ /* 0x000fc600078e0208 */
[----:B------:R-:W3:Y:S01]  /*0cb0*/  LDC R28, c[0x0][0x658] ;  /* 0x00019600ff1c7b82 */ /* 0x000ee20000000800 */
[----:B------:R-:W-:Y:S01]  /*0cc0*/  IMAD.IADD R5, R11, 0x1, R5 ;  /* 0x000000010b057824 */ /* 0x000fe200078e0205 */
[----:B0-----:R-:W-:-:S04]  /*0cd0*/  ISETP.NE.U32.AND P0, PT, R30, RZ, PT ;  /* 0x000000ff1e00720c */ /* 0x001fc80003f05070 */
[----:B------:R-:W-:Y:S02]  /*0ce0*/  ISETP.NE.AND.EX P0, PT, R31, RZ, PT, P0 ;  /* 0x000000ff1f00720c */ /* 0x000fe40003f05300 */
[----:B------:R-:W0:Y:S01]  /*0cf0*/  LDC R24, c[0x0][0x600] ;  /* 0x00018000ff187b82 */ /* 0x000e220000000800 */
[-CC-:B-1----:R-:W-:Y:S02]  /*0d00*/  SHF.R.U64 R14, R10, R12.reuse, R5.reuse ;  /* 0x0000000c0a0e7219 */ /* 0x182fe40000001205 */
[----:B------:R-:W-:-:S05]  /*0d10*/  SHF.R.U32.HI R5, RZ, R12, R5 ;  /* 0x0000000cff057219 */ /* 0x000fca0000011605 */
[----:B------:R-:W1:Y:S01]  /*0d20*/  LDC R15, c[0x0][0x648] ;  /* 0x00019200ff0f7b82 */ /* 0x000e620000000800 */
[-CC-:B--2---:R-:W-:Y:S02]  /*0d30*/  SHF.R.U64 R27, R14, R20.reuse, R5.reuse ;  /* 0x000000140e1b7219 */ /* 0x184fe40000001205 */
[----:B------:R-:W-:-:S05]  /*0d40*/  SHF.R.U32.HI R5, RZ, R20, R5 ;  /* 0x00000014ff057219 */ /* 0x000fca0000011605 */
[----:B------:R-:W2:Y:S01]  /*0d50*/  LDC R21, c[0x0][0x638] ;  /* 0x00018e00ff157b82 */ /* 0x000ea20000000800 */
[-CC-:B---3--:R-:W-:Y:S02]  /*0d60*/  SHF.R.U64 R20, R27, R28.reuse, R5.reuse ;  /* 0x0000001c1b147219 */ /* 0x188fe40000001205 */
[-C--:B------:R-:W-:Y:S02]  /*0d70*/  SHF.L.U32 R3, R3, R28.reuse, RZ ;  /* 0x0000001c03037219 */ /* 0x080fe400000006ff */
[----:B------:R-:W-:Y:S01]  /*0d80*/  SHF.R.U32.HI R5, RZ, R28, R5 ;  /* 0x0000001cff057219 */ /* 0x000fe20000011605 */
[----:B------:R-:W-:Y:S01]  /*0d90*/  IMAD.MOV.U32 R4, RZ, RZ, R20 ;  /* 0x000000ffff047224 */ /* 0x000fe200078e0014 */
[----:B------:R-:W-:Y:S01]  /*0da0*/  LOP3.LUT R12, RZ, R3, RZ, 0x33, !PT ;  /* 0x00000003ff0c7212 */ /* 0x000fe200078e33ff */
[----:B------:R-:W3:Y:S01]  /*0db0*/  LDC R25, c[0x0][0x610] ;  /* 0x00018400ff197b82 */ /* 0x000ee20000000800 */
[----:B------:R-:W-:Y:S05]  /*0dc0*/  @!P0 BRA `(.L_x_10) ;  /* 0x0000000000288947 */ /* 0x000fea0003800000 */
[----:B------:R-:W4:Y:S02]  /*0dd0*/  LDC R3, c[0x0][0x64c] ;  /* 0x00019300ff037b82 */ /* 0x000f240000000800 */
[----:B----4-:R-:W-:-:S05]  /*0de0*/  IADD3 R3, P0, R20, R3, RZ ;  /* 0x0000000314037210 */ /* 0x010fca0007f1e0ff */
        /* <DEDUP_REMOVED lines=8> */
.L_x_10:
[----:B-1----:R-:W-:Y:S01]  /*0e70*/  SHF.R.U64 R4, R4, R15, R5 ;  /* 0x0000000f04047219 */ /* 0x002fe20000001205 */
[----:B0-----:R-:W-:Y:S01]  /*0e80*/  VIADD R5, R24, 0xffffffff ;  /* 0xffffffff18057836 */ /* 0x001fe20000000000 */
[----:B------:R-:W-:Y:S02]  /*0e90*/  SHF.L.U32 R3, R23, R28, RZ ;  /* 0x0000001c17037219 */ /* 0x000fe400000006ff */
[----:B------:R-:W-:Y:S01]  /*0ea0*/  LOP3.LUT R12, R27, R12, RZ, 0xc0, !PT ;  /* 0x0000000c1b0c7212 */ /* 0x000fe200078ec0ff */
[----:B------:R-:W-:Y:S01]  /*0eb0*/  IMAD.MOV R8, RZ, RZ, -R4 ;  /* 0x000000ffff087224 */ /* 0x000fe200078e0a04 */
[----:B------:R-:W-:Y:S02]  /*0ec0*/  SEL R6, R6, R29, !P1 ;  /* 0x0000001d06067207 */ /* 0x000fe40004800000 */
[----:B------:R-:W-:Y:S01]  /*0ed0*/  LOP3.LUT R5, R14, R5, RZ, 0xc0, !PT ;  /* 0x000000050e057212 */ /* 0x000fe200078ec0ff */
[----:B------:R-:W-:Y:S02]  /*0ee0*/  IMAD R9, R3, R4, R12 ;  /* 0x0000000403097224 */ /* 0x000fe400078e020c */
[----:B--2---:R-:W-:-:S02]  /*0ef0*/  IMAD R3, R8, R21, R20 ;  /* 0x0000001508037224 */ /* 0x004fc400078e0214 */
[----:B---3--:R-:W-:Y:S02]  /*0f00*/  IMAD R6, R9, R25, R6 ;  /* 0x0000001909067224 */ /* 0x008fe400078e0206 */
[----:B------:R-:W-:Y:S02]  /*0f10*/  IMAD R103, R3, R24, R5 ;  /* 0x0000001803677224 */ /* 0x000fe400078e0205 */
[----:B------:R-:W-:-:S03]  /*0f20*/  IMAD.MOV.U32 R4, RZ, RZ, 0x1 ;  /* 0x00000001ff047424 */ /* 0x000fc600078e00ff */
[----:B------:R-:W-:Y:S02]  /*0f30*/  SEL R100, R103, R6, !P1 ;  /* 0x0000000667647207 */ /* 0x000fe40004800000 */
[----:B------:R-:W-:Y:S02]  /*0f40*/  PRMT R3, R4, 0x7610, R3 ;  /* 0x0000761004037816 */ /* 0x000fe40000000003 */
[----:B------:R-:W-:-:S07]  /*0f50*/  SEL R103, R6, R103, !P1 ;  /* 0x0000006706677207 */ /* 0x000fce0004800000 */
.L_x_8:
[----:B------:R-:W-:-:S08]  /*0f60*/  NOP ;  /* 0x0000000000007918 */ /* 0x000fd00000000000 */
[----:B------:R-:W0:Y:S02]  /*0f70*/  USETMAXREG.TRY_ALLOC.CTAPOOL UP0, 0xe8 ;  /* 0x000000e8000079c8 */ /* 0x000e240008000600 */
[----:B0-----:R-:W-:-:S13]  /*0f80*/  PLOP3.LUT P0, PT, PT, PT, UP0, 0x80, 0x0 ;  /* 0x000000000000781c */ /* 0x001fda0003f0f008 */
[----:B------:R-:W-:Y:S05]  /*0f90*/  @!P0 BRA `(.L_x_8) ;  /* 0xfffffffc00f08947 */ /* 0x000fea000383ffff */
[----:B------:R-:W-:Y:S01]  /*0fa0*/  ULDC.64 UR4, c[0x0][0x598] ;  /* 0x0001660000047ab9 */ /* 0x000fe20000000a00 */
[----:B------:R-:W-:Y:S01]  /*0fb0*/  ULDC.64 UR38, c[0x0][0x208] ;  /* 0x0000820000267ab9 */ /* 0x000fe20000000a00 */
[----:B------:R-:W-:-:S04]  /*0fc0*/  ISETP.NE.U32.AND P0, PT, RZ, UR4, PT ;  /* 0x00000004ff007c0c */ /* 0x000fc8000bf05070 */
[----:B------:R-:W-:-:S13]  /*0fd0*/  ISETP.NE.AND.EX P0, PT, RZ, UR5, PT, P0 ;  /* 0x00000005ff007c0c */ /* 0x000fda000bf05300 */
[----:B------:R-:W-:Y:S05]  /*0fe0*/  @!P0 BRA `(.L_x_11) ;  /* 0x00000000001c8947 */ /* 0x000fea0003800000 */
[----:B------:R-:W0:Y:S02]  /*0ff0*/  LDC.64 R4, c[0x0][0x598] ;  /* 0x00016600ff047b82 */ /* 0x000e240000000a00 */
[----:B0-----:R-:W2:Y:S02]  /*1000*/  LDG.E.64 R4, desc[UR38][R4.64] ;  /* 0x0000002604047981 */ /* 0x001ea4000c1e1b00 */
[----:B--2---:R-:W-:-:S04]  /*1010*/  ISETP.NE.U32.AND P0, PT, R4, RZ, PT ;  /* 0x000000ff0400720c */ /* 0x004fc80003f05070 */
[----:B------:R-:W-:-:S13]  /*1020*/  ISETP.NE.AND.EX P0, PT, R5, RZ, PT, P0 ;  /* 0x000000ff0500720c */ /* 0x000fda0003f05300 */
[----:B------:R-:W-:Y:S05]  /*1030*/  @!P0 BRA `(.L_x_11) ;  /* 0x0000000000088947 */ /* 0x000fea0003800000 */
[----:B------:R0:W5:Y:S01]  /*1040*/  LD.E R23, desc[UR38][R4.64] ;  /* 0x0000002604177980 */ /* 0x000162000c101900 */
[----:B------:R-:W-:Y:S05]  /*1050*/  BRA `(.L_x_12) ;  /* 0x0000000000247947 */ /* 0x000fea0003800000 */
.L_x_11:
[----:B------:R-:W-:Y:S02]  /*1060*/  ULDC.64 UR4, c[0x0][0x588] ;  /* 0x0001620000047ab9 */ /* 0x000fe40000000a00 */
[----:B------:R-:W-:-:S04]  /*1070*/  ISETP.NE.U32.AND P0, PT, RZ, UR4, PT ;  /* 0x00000004ff007c0c */ /* 0x000fc8000bf05070 */
[----:B------:R-:W-:-:S13]  /*1080*/  ISETP.NE.AND.EX P0, PT, RZ, UR5, PT, P0 ;  /* 0x00000005ff007c0c */ /* 0x000fda000bf05300 */
[----:B------:R-:W-:Y:S05]  /*1090*/  @!P0 BRA `(.L_x_13) ;  /* 0x00000000000c8947 */ /* 0x000fea0003800000 */
[----:B------:R-:W0:Y:S02]  /*10a0*/  LDC.64 R4, c[0x0][0x588] ;  /* 0x00016200ff047b82 */ /* 0x000e240000000a00 */
[----:B0-----:R1:W5:Y:S01]  /*10b0*/  LDG.E R23, desc[UR38][R4.64] ;  /* 0x0000002604177981 */ /* 0x001362000c1e1900 */
[----:B------:R-:W-:Y:S05]  /*10c0*/  BRA `(.L_x_12) ;  /* 0x0000000000087947 */ /* 0x000fea0003800000 */
.L_x_13:
[----:B------:R-:W-:Y:S02]  /*10d0*/  ULDC UR4, c[0x0][0x580] ;  /* 0x0001600000047ab9 */ /* 0x000fe40000000800 */
[----:B------:R-:W-:-:S07]  /*10e0*/  IMAD.U32 R23, RZ, RZ, UR4 ;  /* 0x00000004ff177e24 */ /* 0x000fce000f8e00ff */
.L_x_12:
[----:B------:R-:W-:Y:S02]  /*10f0*/  ULDC.64 UR4, c[0x0][0x5a0] ;  /* 0x0001680000047ab9 */ /* 0x000fe40000000a00 */
[----:B------:R-:W-:-:S04]  /*1100*/  ISETP.NE.U32.AND P0, PT, RZ, UR4, PT ;  /* 0x00000004ff007c0c */ /* 0x000fc8000bf05070 */
[----:B------:R-:W-:-:S13]  /*1110*/  ISETP.NE.AND.EX P0, PT, RZ, UR5, PT, P0 ;  /* 0x00000005ff007c0c */ /* 0x000fda000bf05300 */
[----:B------:R-:W-:Y:S05]  /*1120*/  @!P0 BRA `(.L_x_14) ;  /* 0x00000000001c8947 */ /* 0x000fea0003800000 */
[----:B01----:R-:W0:Y:S02]  /*1130*/  LDC.64 R4, c[0x0][0x5a0] ;  /* 0x00016800ff047b82 */ /* 0x003e240000000a00 */
[----:B0-----:R-:W2:Y:S02]  /*1140*/  LDG.E.64 R4, desc[UR38][R4.64] ;  /* 0x0000002604047981 */ /* 0x001ea4000c1e1b00 */
[----:B--2---:R-:W-:-:S04]  /*1150*/  ISETP.NE.U32.AND P0, PT, R4, RZ, PT ;  /* 0x000000ff0400720c */ /* 0x004fc80003f05070 */
[----:B------:R-:W-:-:S13]  /*1160*/  ISETP.NE.AND.EX P0, PT, R5, RZ, PT, P0 ;  /* 0x000000ff0500720c */ /* 0x000fda0003f05300 */
[----:B------:R-:W-:Y:S05]  /*1170*/  @!P0 BRA `(.L_x_14) ;  /* 0x0000000000088947 */ /* 0x000fea0003800000 */
[----:B------:R0:W5:Y:S01]  /*1180*/  LD.E R90, desc[UR38][R4.64] ;  /* 0x00000026045a7980 */ /* 0x000162000c101900 */
[----:B------:R-:W-:Y:S05]  /*1190*/  BRA `(.L_x_15) ;  /* 0x0000000000247947 */ /* 0x000fea0003800000 */
.L_x_14:
[----:B------:R-:W-:Y:S02]  /*11a0*/  ULDC.64 UR4, c[0x0][0x590] ;  /* 0x0001640000047ab9 */ /* 0x000fe40000000a00 */
[----:B------:R-:W-:-:S04]  /*11b0*/  ISETP.NE.U32.AND P0, PT, RZ, UR4, PT ;  /* 0x00000004ff007c0c */ /* 0x000fc8000bf05070 */
[----:B------:R-:W-:-:S13]  /*11c0*/  ISETP.NE.AND.EX P0, PT, RZ, UR5, PT, P0 ;  /* 0x00000005ff007c0c */ /* 0x000fda000bf05300 */
[----:B------:R-:W-:Y:S05]  /*11d0*/  @!P0 BRA `(.L_x_16) ;  /* 0x00000000000c8947 */ /* 0x000fea0003800000 */
[----:B------:R-:W2:Y:S02]  /*11e0*/  LDC.64 R90, c[0x0][0x590] ;  /* 0x00016400ff5a7b82 */ /* 0x000ea40000000a00 */
[----:B--2---:R2:W5:Y:S01]  /*11f0*/  LDG.E R90, desc[UR38][R90.64] ;  /* 0x000000265a5a7981 */ /* 0x004562000c1e1900 */
[----:B------:R-:W-:Y:S05]  /*1200*/  BRA `(.L_x_15) ;  /* 0x0000000000087947 */ /* 0x000fea0003800000 */
.L_x_16:
[----:B------:R-:W-:Y:S02]  /*1210*/  ULDC UR4, c[0x0][0x584] ;  /* 0x0001610000047ab9 */ /* 0x000fe40000000800 */
[----:B------:R-:W-:-:S07]  /*1220*/  IMAD.U32 R90, RZ, RZ, UR4 ;  /* 0x00000004ff5a7e24 */ /* 0x000fce000f8e00ff */
.L_x_15:
[----:B------:R-:W-:-:S13]  /*1230*/  LOP3.LUT P0, RZ, R3, 0xff, RZ, 0xc0, !PT ;  /* 0x000000ff03ff7812 */ /* 0x000fda000780c0ff */
[----:B------:R-:W-:Y:S05]  /*1240*/  @!P0 EXIT ;  /* 0x000000000000894d */ /* 0x000fea0003800000 */
[----:B------:R-:W3:Y:S01]  /*1250*/  LDC R93, c[0x0][0x658] ;  /* 0x00019600ff5d7b82 */ /* 0x000ee20000000800 */
[----:B------:R-:W-:Y:S01]  /*1260*/  LOP3.LUT R7, R7, 0x1, RZ, 0xc0, !PT ;  /* 0x0000000107077812 */ /* 0x000fe200078ec0ff */
[----:B------:R-:W-:Y:S01]  /*1270*/  ULDC.64 UR6, c[0x0][0x288] ;  /* 0x0000a20000067ab9 */ /* 0x000fe20000000a00 */
[----:B------:R-:W-:Y:S01]  /*1280*/  SHF.R.U32.HI R3, RZ, 0x2, R95 ;  /* 0x00000002ff037819 */ /* 0x000fe2000001165f */
[----:B------:R-:W-:Y:S01]  /*1290*/  UIADD3 UR4, UR7, 0x3f, URZ ;  /* 0x0000003f07047890 */ /* 0x000fe2000fffe03f */
[----:B------:R-:W-:Y:S01]  /*12a0*/  SHF.R.U32.HI R0, RZ, 0x1, R0 ;  /* 0x00000001ff007819 */ /* 0x000fe20000011600 */
[----:B------:R-:W-:Y:S01]  /*12b0*/  IMAD.SHL.U32 R88, R7, 0x40, RZ ;  /* 0x0000004007587824 */ /* 0x000fe200078e00ff */
[----:B------:R-:W-:Y:S01]  /*12c0*/  LOP3.LUT R3, R3, 0x7, RZ, 0xc0, !PT ;  /* 0x0000000703037812 */ /* 0x000fe200078ec0ff */
[----:B------:R-:W4:Y:S01]  /*12d0*/  LDC.64 R8, c[0x0][0x5c8] ;  /* 0x00017200ff087b82 */ /* 0x000f220000000a00 */
[----:B------:R-:W-:Y:S01]  /*12e0*/  USHF.R.S32.HI UR5, URZ, 0x1f, UR4 ;  /* 0x0000001f3f057899 */ /* 0x000fe20008011404 */
[----:B------:R-:W-:Y:S01]  /*12f0*/  LOP3.LUT R0, R0, 0x30, RZ, 0xc0, !PT ;  /* 0x0000003000007812 */ /* 0x000fe200078ec0ff */
[----:B------:R-:W-:Y:S01]  /*1300*/  IMAD.MOV.U32 R6, RZ, RZ, 0x1 ;  /* 0x00000001ff067424 */ /* 0x000fe200078e00ff */
[--C-:B------:R-:W-:Y:S01]  /*1310*/  LOP3.LUT R88, R88, 0x40, R3.reuse, 0xe2, !PT ;  /* 0x0000004058587812 */ /* 0x100fe200078ee203 */
[----:B------:R-:W-:Y:S01]  /*1320*/  ULEA.HI UR5, UR5, UR4, URZ, 0x6 ;  /* 0x0000000405057291 */ /* 0x000fe2000f8f303f */
[-C--:B01----:R-:W-:Y:S01]  /*1330*/  IADD3 R4, RZ, -R0.reuse, -R3 ;  /* 0x80000000ff047210 */ /* 0x083fe20007ffe803 */
[----:B------:R-:W-:Y:S01]  /*1340*/  IMAD.U32 R5, RZ, RZ, UR6 ;  /* 0x00000006ff057e24 */ /* 0x000fe2000f8e00ff */
[----:B------:R-:W0:Y:S01]  /*1350*/  LDC R97, c[0x0][0x600] ;  /* 0x00018000ff617b82 */ /* 0x000e220000000800 */
[----:B------:R-:W-:Y:S01]  /*1360*/  LOP3.LUT R88, R88, R0, RZ, 0xfc, !PT ;  /* 0x0000000058587212 */ /* 0x000fe200078efcff */
[----:B------:R-:W-:Y:S01]  /*1370*/  IMAD.MOV.U32 R0, RZ, RZ, -0x1 ;  /* 0xffffffffff007424 */ /* 0x000fe200078e00ff */
[----:B------:R-:W-:Y:S01]  /*1380*/  USHF.R.S32.HI UR43, URZ, 0x6, UR5 ;  /* 0x000000063f2b7899 */ /* 0x000fe20008011405 */
[----:B------:R-:W-:Y:S01]  /*1390*/  LOP3.LUT R94, R95, 0x3, RZ, 0xc0, !PT ;  /* 0x000000035f5e7812 */ /* 0x000fe200078ec0ff */
[----:B------:R-:W-:Y:S01]  /*13a0*/  IMAD R4, R7, -0x40, R4 ;  /* 0xffffffc007047824 */ /* 0x000fe200078e0204 */
[C---:B------:R-:W-:Y:S01]  /*13b0*/  LOP3.LUT R96, R95.reuse, 0x80, RZ, 0xc0, !PT ;  /* 0x000000805f607812 */ /* 0x040fe200078ec0ff */
[----:B------:R-:W-:Y:S01]  /*13c0*/  UISETP.LT.AND UP0, UPT, UR43, 0x1, UPT ;  /* 0x000000012b00788c */ /* 0x000fe2000bf01270 */
[-C--:B---3--:R-:W-:Y:S01]  /*13d0*/  SHF.L.U32 R0, R0, R93.reuse, RZ ;  /* 0x0000005d00007219 */ /* 0x088fe200000006ff */
[----:B------:R-:W-:Y:S01]  /*13e0*/  ULDC UR4, c[0x0][0x284] ;  /* 0x0000a10000047ab9 */ /* 0x000fe20000000800 */
[----:B------:R-:W-:Y:S01]  /*13f0*/  IMAD R94, R94, -0x2, R5 ;  /* 0xfffffffe5e5e7824 */ /* 0x000fe200078e0205 */
[----:B------:R-:W-:Y:S01]  /*1400*/  USEL UR44, UR43, 0x1, UP0 ;  /* 0x000000012b2c7887 */ /* 0x000fe20008000000 */
[----:B------:R-:W-:Y:S01]  /*1410*/  SHF.L.U32 R93, R6, R93, RZ ;  /* 0x0000005d065d7219 */ /* 0x000fe200000006ff */
[----:B------:R-:W-:Y:S01]  /*1420*/  IMAD.SHL.U32 R95, R95, 0x2, RZ ;  /* 0x000000025f5f7824 */ /* 0x000fe200078e00ff */
[----:B------:R-:W-:Y:S01]  /*1430*/  LOP3.LUT R102, R18, 0x1, RZ, 0xfc, !PT ;  /* 0x0000000112667812 */ /* 0x000fe200078efcff */
[----:B------:R-:W-:Y:S01]  /*1440*/  VIADD R99, R4, UR4 ;  /* 0x0000000404637c36 */ /* 0x000fe20008000000 */
[C---:B----4-:R-:W-:Y:S01]  /*1450*/  SHF.L.U64.HI R92, R8.reuse, 0x3, R9 ;  /* 0x00000003085c7819 */ /* 0x050fe20000010209 */
[----:B--2---:R-:W-:Y:S01]  /*1460*/  IMAD.SHL.U32 R91, R8, 0x8, RZ ;  /* 0x00000008085b7824 */ /* 0x004fe200078e00ff */
[----:B------:R-:W-:Y:S01]  /*1470*/  SHF.R.U32.HI R96, RZ, 0x7, R96 ;  /* 0x00000007ff607819 */ /* 0x000fe20000011660 */
[----:B------:R-:W-:Y:S01]  /*1480*/  IMAD.MOV.U32 R89, RZ, RZ, RZ ;  /* 0x000000ffff597224 */ /* 0x000fe200078e00ff */
[----:B------:R-:W-:Y:S01]  /*1490*/  LOP3.LUT R98, RZ, R0, RZ, 0x33, !PT ;  /* 0x00000000ff627212 */ /* 0x000fe200078e33ff */
[----:B------:R-:W-:Y:S01]  /*14a0*/  UIADD3 UR44, UR43, -UR44, URZ ;  /* 0x8000002c2b2c7290 */ /* 0x000fe2000fffe03f */
[----:B------:R-:W-:Y:S01]  /*14b0*/  UMOV UR40, URZ ;  /* 0x0000003f00287c82 */ /* 0x000fe20008000000 */
[----:B0-----:R-:W-:Y:S01]  /*14c0*/  VIADD R97, R97, 0xffffffff ;  /* 0xffffffff61617836 */ /* 0x001fe20000000000 */
[----:B------:R-:W-:-:S09]  /*14d0*/  UMOV UR41, URZ ;  /* 0x0000003f00297c82 */ /* 0x000fd20008000000 */
.L_x_164:
[----:B0-----:R-:W0:Y:S01]  /*14e0*/  SHFL.IDX PT, R0, R96, RZ, 0x1f ;  /* 0x00001fff60007589 */ /* 0x001e2200000e0000 */
[----:B-1----:R-:W1:Y:S01]  /*14f0*/  S2UR UR7, SR_CgaCtaId ;  /* 0x00000000000779c3 */ /* 0x002e620000008800 */
[----:B------:R-:W-:Y:S01]  /*1500*/  UMOV UR6, 0x400 ;  /* 0x0000040000067882 */ /* 0x000fe20000000000 */
[----:B0-----:R-:W-:Y:S01]  /*1510*/  R2UR UR4, R0 ;  /* 0x00000000000472ca */ /* 0x001fe200000e0000 */
[----:B-1----:R-:W-:-:S12]  /*1520*/  ULEA UR6, UR7, UR6, 0x18 ;  /* 0x0000000607067291 */ /* 0x002fd8000f8ec03f */
[----:B------:R-:W-:-:S04]  /*1530*/  ULEA.HI UR5, UR4, UR4, URZ, 0x1 ;  /* 0x0000000404057291 */ /* 0x000fc8000f8f083f */
[----:B------:R-:W-:-:S04]  /*1540*/  ULOP3.LUT UR5, UR5, 0x7fffe, URZ, 0xc0, !UPT ;  /* 0x0007fffe05057892 */ /* 0x000fc8000f8ec03f */
[----:B------:R-:W-:-:S03]  /*1550*/  UIADD3 UR5, UR4, -UR5, URZ ;  /* 0x8000000504057290 */ /* 0x000fc6000fffe03f */
[----:B------:R-:W-:Y:S01]  /*1560*/  ULDC UR4, c[0x0][0x28c] ;  /* 0x0000a30000047ab9 */ /* 0x000fe20000000800 */
[----:B------:R-:W-:Y:S01]  /*1570*/  ULEA UR5, UR5, UR6, 0xd ;  /* 0x0000000605057291 */ /* 0x000fe2000f8e683f */
[----:B------:R-:W-:-:S03]  /*1580*/  ISETP.LT.AND P0, PT, RZ, UR4, PT ;  /* 0x00000004ff007c0c */ /* 0x000fc6000bf01270 */
[----:B------:R-:W-:-:S04]  /*1590*/  UIADD3 UR5, UR5, 0x180, URZ ;  /* 0x0000018005057890 */ /* 0x000fc8000fffe03f */
[----:B------:R-:W-:-:S04]  /*15a0*/  USHF.R.U32.HI UR5, URZ, 0x4, UR5 ;  /* 0x000000043f057899 */ /* 0x000fc80008011605 */
[----:B------:R-:W-:-:S04]  /*15b0*/  ULOP3.LUT UR5, UR5, 0x3fff, URZ, 0xc0, !UPT ;  /* 0x00003fff05057892 */ /* 0x000fc8000f8ec03f */
[----:B------:R-:W-:Y:S01]  /*15c0*/  ULOP3.LUT UR45, UR5, 0x10000, URZ, 0xfc, !UPT ;  /* 0x00010000052d7892 */ /* 0x000fe2000f8efc3f */
[----:B--2345:R-:W-:Y:S11]  /*15d0*/  @P0 BRA `(.L_x_17) ;  /* 0x0000000000400947 */ /* 0x03cff60003800000 */
[----:B------:R-:W-:Y:S01]  /*15e0*/  MOV R0, 0x0 ;  /* 0x0000000000007802 */ /* 0x000fe20000000f00 */
[----:B------:R-:W-:Y:S01]  /*15f0*/  ULDC.64 UR4, c[0x4][0x68] ;  /* 0x01001a0000047ab9 */ /* 0x000fe20000000a00 */
[----:B------:R-:W-:Y:S01]  /*1600*/  ULDC.64 UR6, c[0x4][0x8] ;  /* 0x0100020000067ab9 */ /* 0x000fe20000000a00 */
[----:B------:R-:W-:Y:S01]  /*1610*/  IMAD.U32 R4, RZ, RZ, UR4 ;  /* 0x00000004ff047e24 */ /* 0x000fe2000f8e00ff */
[----:B------:R0:W1:Y:S01]  /*1620*/  LDC.64 R14, c[0x4][R0] ;  /* 0x01000000000e7b82 */ /* 0x0000620000000a00 */
[----:B------:R-:W-:Y:S01]  /*1630*/  IMAD.U32 R5, RZ, RZ, UR5 ;  /* 0x00000005ff057e24 */ /* 0x000fe2000f8e00ff */
[----:B------:R-:W-:Y:S01]  /*1640*/  ULDC.64 UR4, c[0x4][0x70] ;  /* 0x01001c0000047ab9 */ /* 0x000fe20000000a00 */
[----:B------:R-:W-:Y:S02]  /*1650*/  IMAD.U32 R10, RZ, RZ, UR6 ;  /* 0x00000006ff0a7e24 */ /* 0x000fe4000f8e00ff */
[----:B------:R-:W-:Y:S02]  /*1660*/  IMAD.U32 R6, RZ, RZ, UR4 ;  /* 0x00000004ff067e24 */ /* 0x000fe4000f8e00ff */
[----:B------:R-:W-:-:S02]  /*1670*/  IMAD.U32 R7, RZ, RZ, UR5 ;  /* 0x00000005ff077e24 */ /* 0x000fc4000f8e00ff */
[----:B------:R-:W-:Y:S02]  /*1680*/  IMAD.U32 R11, RZ, RZ, UR7 ;  /* 0x00000007ff0b7e24 */ /* 0x000fe4000f8e00ff */
[----:B------:R-:W-:Y:S02]  /*1690*/  IMAD.MOV.U32 R8, RZ, RZ, 0x1e1 ;  /* 0x000001e1ff087424 */ /* 0x000fe400078e00ff */
[----:B------:R-:W-:Y:S02]  /*16a0*/  IMAD.MOV.U32 R12, RZ, RZ, 0x1 ;  /* 0x00000001ff0c7424 */ /* 0x000fe400078e00ff */
[----:B0-----:R-:W-:-:S07]  /*16b0*/  IMAD.MOV.U32 R13, RZ, RZ, RZ ;  /* 0x000000ffff0d7224 */ /* 0x001fce00078e00ff */
[----:B------:R-:W-:-:S07]  /*16c0*/  LEPC R20, `(.L_x_17) ;  /* 0x000000001014794e */ /* 0x000fce0000000000 */
[----:B-1---5:R-:W-:Y:S05]  /*16d0*/  CALL.ABS.NOINC R14 ;  /* 0x000000000e007343 */ /* 0x022fea0003c00000 */
.L_x_17:
[----:B------:R-:W-:-:S13]  /*16e0*/  ISETP.NE.AND P0, PT, R102, 0x3, PT ;  /* 0x000000036600780c */ /* 0x000fda0003f05270 */
[----:B------:R-:W-:Y:S05]  /*16f0*/  @!P0 BRA `(.L_x_18) ;  /* 0x0000000000048947 */ /* 0x000fea0003800000 */
[----:B------:R-:W-:Y:S01]  /*1700*/  BPT.TRAP 0x1 ;  /* 0x000000040000795c */ /* 0x000fe20000300000 */
.L_x_18:
[----:B------:R-:W0:Y:S01]  /*1710*/  S2UR UR5, SR_CgaCtaId ;  /* 0x00000000000579c3 */ /* 0x000e220000008800 */
[----:B------:R-:W-:Y:S01]  /*1720*/  UMOV UR4, 0x400 ;  /* 0x0000040000047882 */ /* 0x000fe20000000000 */
[----:B------:R-:W-:Y:S02]  /*1730*/  IMAD.U32 R0, RZ, RZ, UR40 ;  /* 0x00000028ff007e24 */ /* 0x000fe4000f8e00ff */
[----:B------:R-:W-:-:S03]  /*1740*/  IMAD.U32 R3, RZ, RZ, UR41 ;  /* 0x00000029ff037e24 */ /* 0x000fc6000f8e00ff */
[----:B------:R-:W-:Y:S01]  /*1750*/  SHF.L.U32 R0, R0, 0x1f, RZ ;  /* 0x0000001f00007819 */ /* 0x000fe200000006ff */
[----:B0-----:R-:W-:-:S06]  /*1760*/  ULEA UR4, UR5, UR4, 0x18 ;  /* 0x0000000405047291 */ /* 0x001fcc000f8ec03f */
[----:B------:R-:W-:-:S04]  /*1770*/  IMAD.U32 R6, RZ, RZ, UR4 ;  /* 0x00000004ff067e24 */ /* 0x000fc8000f8e00ff */
[----:B------:R-:W-:-:S04]  /*1780*/  IMAD R3, R3, 0x8, R6 ;  /* 0x0000000803037824 */ /* 0x000fc800078e0206 */
[----:B------:R0:W1:Y:S01]  /*1790*/  SYNCS.PHASECHK.TRANS64.TRYWAIT P1, [R3+URZ], R0 ;  /* 0x00000000030075a7 */ /* 0x000062000802017f */
[----:B------:R-:W-:Y:S05]  /*17a0*/  @!P0 BRA `(.L_x_19) ;  /* 0x0000000000048947 */ /* 0x000fea0003800000 */
[----:B------:R-:W-:Y:S01]  /*17b0*/  BPT.TRAP 0x1 ;  /* 0x000000040000795c */ /* 0x000fe20000300000 */
.L_x_19:
[----:B------:R-:W-:-:S05]  /*17c0*/  IMAD.U32 R4, RZ, RZ, UR44 ;  /* 0x0000002cff047e24 */ /* 0x000fca000f8e00ff */
[----:B------:R-:W-:Y:S01]  /*17d0*/  ISETP.GE.AND P2, PT, R4, 0x1, PT ;  /* 0x000000010400780c */ /* 0x000fe20003f46270 */
[----:B-1----:R-:W-:-:S12]  /*17e0*/  @P1 BRA `(.L_x_20) ;  /* 0x0000000000081947 */ /* 0x002fd80003800000 */
[----:B------:R-:W1:Y:S02]  /*17f0*/  SYNCS.PHASECHK.TRANS64.TRYWAIT P1, [R3+URZ], R0 ;  /* 0x00000000030075a7 */ /* 0x000e64000802017f */
[----:B-1----:R-:W-:Y:S05]  /*1800*/  @!P1 BRA `(.L_x_21) ;  /* 0x00000068000c9947 */ /* 0x002fea0003800000 */
.L_x_20:
[----:B------:R-:W-:Y:S05]  /*1810*/  WARPSYNC.ALL ;  /* 0x0000000000007948 */ /* 0x000fea0003800000 */
[----:B------:R-:W-:Y:S01]  /*1820*/  R2UR UR4, R6 ;  /* 0x00000000060472ca */ /* 0x000fe200000e0000 */
[----:B------:R-:W-:Y:S01]  /*1830*/  ULEA UR5, UR41, UR45, 0xa ;  /* 0x0000002d29057291 */ /* 0x000fe2000f8e503f */
[----:B------:R-:W-:Y:S01]  /*1840*/  WARPGROUP.ARRIVE ;  /* 0x00000000000079c5 */ /* 0x000fe20000000000 */
[----:B------:R-:W-:Y:S01]  /*1850*/  UMOV UR9, 0x40000040 ;  /* 0x4000004000097882 */ /* 0x000fe20000000000 */
[----:B------:R-:W-:-:S04]  /*1860*/  UMOV UR11, 0x40000040 ;  /* 0x40000040000b7882 */ /* 0x000fc80000000000 */
[----:B------:R-:W-:-:S05]  /*1870*/  UMOV UR8, UR5 ;  /* 0x0000000500087c82 */ /* 0x000fca0008000000 */
[----:B------:R-:W-:-:S04]  /*1880*/  UIADD3 UR4, UR4, 0x1c180, URZ ;  /* 0x0001c18004047890 */ /* 0x000fc8000fffe03f */
[----:B------:R-:W-:-:S04]  /*1890*/  USHF.R.U32.HI UR4, URZ, 0x4, UR4 ;  /* 0x000000043f047899 */ /* 0x000fc80008011604 */
[----:B------:R-:W-:-:S04]  /*18a0*/  ULOP3.LUT UR4, UR4, 0x3fff, URZ, 0xc0, !UPT ;  /* 0x00003fff04047892 */ /* 0x000fc8000f8ec03f */
[----:B------:R-:W-:-:S04]  /*18b0*/  ULOP3.LUT UR4, UR4, 0x10000, URZ, 0xfc, !UPT ;  /* 0x0001000004047892 */ /* 0x000fc8000f8efc3f */
[----:B------:R-:W-:-:S07]  /*18c0*/  ULEA UR6, UR41, UR4, 0xa ;  /* 0x0000000429067291 */ /* 0x000fce000f8e503f */
[----:B------:R-:W-:Y:S02]  /*18d0*/  UMOV UR10, UR6 ;  /* 0x00000006000a7c82 */ /* 0x000fe40008000000 */
[----:B------:R-:W-:Y:S01]  /*18e0*/  HGMMA.64x128x16.F32 R24, gdesc[UR8], RZ, !UPT, gsb0 ;  /* 0x01e00000081879f0 */ /* 0x000fe2000c0008ff */
[----:B------:R-:W-:Y:S02]  /*18f0*/  UIADD3 UR8, UR5, 0x2, URZ ;  /* 0x0000000205087890 */ /* 0x000fe4000fffe03f */
[----:B------:R-:W-:Y:S01]  /*1900*/  UIADD3 UR10, UR6, 0x2, URZ ;  /* 0x00000002060a7890 */ /* 0x000fe2000fffe03f */
[----:B------:R-:W-:Y:S01]  /*1910*/  UMOV UR9, 0x40000040 ;  /* 0x4000004000097882 */ /* 0x000fe20000000000 */
[----:B------:R-:W-:Y:S01]  /*1920*/  UMOV UR11, 0x40000040 ;  /* 0x40000040000b7882 */ /* 0x000fe20000000000 */
[----:B------:R-:W-:Y:S02]  /*1930*/  WARPGROUP.DEPBAR.LE gsb0, 0x0 ;  /* 0x00008000000079c5 */ /* 0x000fe40000010000 */
[----:B------:R-:W-:-:S06]  /*1940*/  WARPGROUP.ARRIVE ;  /* 0x00000000000079c5 */ /* 0x000fcc0000000000 */
[----:B------:R-:W-:Y:S01]  /*1950*/  HGMMA.64x128x16.F32 R24, gdesc[UR8], R24, gsb0 ;  /* 0x01e00000081879f0 */ /* 0x000fe20008000818 */
        /* <DEDUP_REMOVED lines=13> */
[----:B------:R-:W-:Y:S03]  /*1a30*/  HGMMA.64x128x16.F32 R24, gdesc[UR8], R24, gsb0 ;  /* 0x01e00000081879f0 */ /* 0x000fe60008000818 */
[----:B------:R-:W-:Y:S02]  /*1a40*/  WARPGROUP.DEPBAR.LE gsb0, 0x0 ;  /* 0x00008000000079c5 */ /* 0x000fe40000010000 */
[----:B------:R-:W-:Y:S05]  /*1a50*/  @!P2 BRA `(.L_x_22) ;  /* 0x000000040028a947 */ /* 0x000fea0003800000 */
[----:B------:R-:W-:Y:S01]  /*1a60*/  UIADD3 UR5, UR41, 0x1, URZ ;  /* 0x0000000129057890 */ /* 0x000fe2000fffe03f */
[----:B01----:R-:W-:Y:S02]  /*1a70*/  IMAD.U32 R0, RZ, RZ, UR44 ;  /* 0x0000002cff007e24 */ /* 0x003fe4000f8e00ff */
[----:B------:R-:W-:Y:S01]  /*1a80*/  IMAD.U32 R3, RZ, RZ, UR41 ;  /* 0x00000029ff037e24 */ /* 0x000fe2000f8e00ff */
[----:B------:R-:W-:-:S04]  /*1a90*/  UISETP.NE.AND UP0, UPT, UR5, 0x7, UPT ;  /* 0x000000070500788c */ /* 0x000fc8000bf05270 */
[----:B------:R-:W-:Y:S02]  /*1aa0*/  USEL UR6, URZ, 0x1, UP0 ;  /* 0x000000013f067887 */ /* 0x000fe40008000000 */
[----:B------:R-:W-:Y:S02]  /*1ab0*/  USEL UR5, UR5, URZ, UP0 ;  /* 0x0000003f05057287 */ /* 0x000fe40008000000 */
[----:B------:R-:W-:-:S06]  /*1ac0*/  ULOP3.LUT UR6, UR40, UR6, URZ, 0x3c, !UPT ;  /* 0x0000000628067292 */ /* 0x000fcc000f8e3c3f */
[----:B------:R-:W-:-:S07]  /*1ad0*/  IMAD.U32 R7, RZ, RZ, UR6 ;  /* 0x00000006ff077e24 */ /* 0x000fce000f8e00ff */
.L_x_29:
[----:B------:R-:W-:Y:S05]  /*1ae0*/  @!P0 BRA `(.L_x_23) ;  /* 0x0000000000048947 */ /* 0x000fea0003800000 */
[----:B------:R-:W-:Y:S01]  /*1af0*/  BPT.TRAP 0x1 ;  /* 0x000000040000795c */ /* 0x000fe20000300000 */
.L_x_23:
[----:B------:R-:W0:Y:S01]  /*1b00*/  S2UR UR7, SR_CgaCtaId ;  /* 0x00000000000779c3 */ /* 0x000e220000008800 */
[----:B------:R-:W-:Y:S01]  /*1b10*/  UMOV UR6, 0x400 ;  /* 0x0000040000067882 */ /* 0x000fe20000000000 */
[----:B------:R-:W-:Y:S01]  /*1b20*/  IMAD.U32 R5, RZ, RZ, UR5 ;  /* 0x00000005ff057e24 */ /* 0x000fe2000f8e00ff */
[----:B------:R-:W-:Y:S01]  /*1b30*/  SHF.L.U32 R4, R7, 0x1f, RZ ;  /* 0x0000001f07047819 */ /* 0x000fe200000006ff */
[----:B0-----:R-:W-:-:S06]  /*1b40*/  ULEA UR6, UR7, UR6, 0x18 ;  /* 0x0000000607067291 */ /* 0x001fcc000f8ec03f */
[----:B------:R-:W-:-:S04]  /*1b50*/  IMAD.U32 R6, RZ, RZ, UR6 ;  /* 0x00000006ff067e24 */ /* 0x000fc8000f8e00ff */
[----:B------:R-:W-:-:S04]  /*1b60*/  IMAD R5, R5, 0x8, R6 ;  /* 0x0000000805057824 */ /* 0x000fc800078e0206 */
[----:B------:R0:W1:Y:S01]  /*1b70*/  SYNCS.PHASECHK.TRANS64.TRYWAIT P1, [R5+URZ], R4 ;  /* 0x00000004050075a7 */ /* 0x000062000802017f */
[----:B------:R-:W-:Y:S05]  /*1b80*/  @!P0 BRA `(.L_x_24) ;  /* 0x0000000000048947 */ /* 0x000fea0003800000 */
[----:B------:R-:W-:Y:S01]  /*1b90*/  BPT.TRAP 0x1 ;  /* 0x000000040000795c */ /* 0x000fe20000300000 */
.L_x_24:
[----:B-1----:R-:W-:Y:S05]  /*1ba0*/  @P1 BRA `(.L_x_25) ;  /* 0x0000000000081947 */ /* 0x002fea0003800000 */
[----:B------:R-:W1:Y:S02]  /*1bb0*/  SYNCS.PHASECHK.TRANS64.TRYWAIT P1, [R5+URZ], R4 ;  /* 0x00000004050075a7 */ /* 0x000e64000802017f */
[----:B-1----:R-:W-:Y:S05]  /*1bc0*/  @!P1 BRA `(.L_x_26) ;  /* 0x0000006400309947 */ /* 0x002fea0003800000 */
.L_x_25:
[----:B------:R-:W-:Y:S01]  /*1bd0*/  ULEA UR6, UR5, UR45, 0xa ;  /* 0x0000002d05067291 */ /* 0x000fe2000f8e503f */
[----:B------:R-:W-:Y:S01]  /*1be0*/  WARPGROUP.ARRIVE ;  /* 0x00000000000079c5 */ /* 0x000fe20000000000 */
[----:B------:R-:W-:Y:S01]  /*1bf0*/  ULEA UR7, UR5, UR4, 0xa ;  /* 0x0000000405077291 */ /* 0x000fe2000f8e503f */
[----:B------:R-:W-:Y:S01]  /*1c00*/  UMOV UR9, 0x40000040 ;  /* 0x4000004000097882 */ /* 0x000fe20000000000 */
[----:B------:R-:W-:-:S03]  /*1c10*/  UMOV UR11, 0x40000040 ;  /* 0x40000040000b7882 */ /* 0x000fc60000000000 */
[----:B------:R-:W-:Y:S02]  /*1c20*/  UMOV UR8, UR6 ;  /* 0x0000000600087c82 */ /* 0x000fe40008000000 */
[----:B------:R-:W-:Y:S02]  /*1c30*/  UMOV UR10, UR7 ;  /* 0x00000007000a7c82 */ /* 0x000fe40008000000 */
[----:B------:R-:W-:Y:S01]  /*1c40*/  HGMMA.64x128x16.F32 R24, gdesc[UR8], R24, gsb0 ;  /* 0x01e00000081879f0 */ /* 0x000fe20008000818 */
[----:B------:R-:W-:Y:S02]  /*1c50*/  UIADD3 UR8, UR6, 0x2, URZ ;  /* 0x0000000206087890 */ /* 0x000fe4000fffe03f */
[----:B------:R-:W-:Y:S01]  /*1c60*/  UIADD3 UR10, UR7, 0x2, URZ ;  /* 0x00000002070a7890 */ /* 0x000fe2000fffe03f */
[----:B------:R-:W-:Y:S01]  /*1c70*/  UMOV UR9, 0x40000040 ;  /* 0x4000004000097882 */ /* 0x000fe20000000000 */
[----:B------:R-:W-:Y:S01]  /*1c80*/  UMOV UR11, 0x40000040 ;  /* 0x40000040000b7882 */ /* 0x000fe20000000000 */
[----:B------:R-:W-:-:S02]  /*1c90*/  WARPGROUP.DEPBAR.LE gsb0, 0x0 ;  /* 0x00008000000079c5 */ /* 0x000fc40000010000 */
        /* <DEDUP_REMOVED lines=18> */
[----:B------:R-:W-:Y:S01]  /*1dc0*/  BPT.TRAP 0x1 ;  /* 0x000000040000795c */ /* 0x000fe20000300000 */
.L_x_27:
[----:B------:R-:W-:-:S13]  /*1dd0*/  ISETP.NE.AND P1, PT, R22, RZ, PT ;  /* 0x000000ff1600720c */ /* 0x000fda0003f25270 */
[----:B01----:R-:W-:-:S04]  /*1de0*/  @P1 IMAD R4, R3, 0x8, R6 ;  /* 0x0000000803041824 */ /* 0x003fc800078e0206 */
[----:B------:R-:W-:-:S05]  /*1df0*/  @P1 VIADD R4, R4, 0x38 ;  /* 0x0000003804041836 */ /* 0x000fca0000000000 */
[----:B------:R-:W-:-:S04]  /*1e00*/  @P1 PRMT R4, R19, 0x654, R4 ;  /* 0x0000065413041816 */ /* 0x000fc80000000004 */
[----:B------:R0:W-:Y:S01]  /*1e10*/  @P1 SYNCS.ARRIVE.TRANS64.RED.A1T0 RZ, [R4+URZ], RZ ;  /* 0x000000ff04ff19a7 */ /* 0x0001e2000810043f */
[----:B------:R-:W-:-:S13]  /*1e20*/  ISETP.GT.U32.AND P1, PT, R18, 0x1, PT ;  /* 0x000000011200780c */ /* 0x000fda0003f24070 */
[----:B0-----:R-:W-:Y:S05]  /*1e30*/  @P1 BRA `(.L_x_28) ;  /* 0x0000000000041947 */ /* 0x001fea0003800000 */
[----:B------:R-:W-:Y:S01]  /*1e40*/  BPT.TRAP 0x1 ;  /* 0x000000040000795c */ /* 0x000fe20000300000 */
.L_x_28:
[----:B------:R-:W-:Y:S01]  /*1e50*/  UIADD3 UR5, UR5, 0x1, URZ ;  /* 0x0000000105057890 */ /* 0x000fe2000fffe03f */
[C---:B------:R-:W-:Y:S01]  /*1e60*/  ISETP.GT.AND P2, PT, R0.reuse, 0x1, PT ;  /* 0x000000010000780c */ /* 0x040fe20003f44270 */
[----:B------:R-:W-:Y:S02]  /*1e70*/  VIADD R3, R3, 0x1 ;  /* 0x0000000103037836 */ /* 0x000fe40000000000 */
[----:B------:R-:W-:Y:S01]  /*1e80*/  UISETP.NE.AND UP0, UPT, UR5, 0x7, UPT ;  /* 0x000000070500788c */ /* 0x000fe2000bf05270 */
[----:B------:R-:W-:Y:S02]  /*1e90*/  VIADD R0, R0, 0xffffffff ;  /* 0xffffffff00007836 */ /* 0x000fe40000000000 */
[C---:B------:R-:W-:Y:S01]  /*1ea0*/  ISETP.NE.AND P1, PT, R3.reuse, 0x7, PT ;  /* 0x000000070300780c */ /* 0x040fe20003f25270 */
[----:B------:R-:W-:Y:S02]  /*1eb0*/  USEL UR6, URZ, 0x1, UP0 ;  /* 0x000000013f067887 */ /* 0x000fe40008000000 */
[----:B------:R-:W-:Y:S01]  /*1ec0*/  USEL UR5, UR5, URZ, UP0 ;  /* 0x0000003f05057287 */ /* 0x000fe20008000000 */
[----:B------:R-:W-:-:S03]  /*1ed0*/  SEL R3, R3, RZ, P1 ;  /* 0x000000ff03037207 */ /* 0x000fc60000800000 */
[----:B------:R-:W-:Y:S01]  /*1ee0*/  LOP3.LUT R7, R7, UR6, RZ, 0x3c, !PT ;  /* 0x0000000607077c12 */ /* 0x000fe2000f8e3cff */
[----:B------:R-:W-:Y:S07]  /*1ef0*/  @P2 BRA `(.L_x_29) ;  /* 0xfffffff800f82947 */ /* 0x000fee000383ffff */
.L_x_22:
[----:B01----:R-:W0:Y:S02]  /*1f00*/  LDC R0, c[0x0][0x28c] ;  /* 0x0000a300ff007b82 */ /* 0x003e240000000800 */
[----:B0-----:R-:W-:-:S13]  /*1f10*/  ISETP.GE.AND P1, PT, R0, 0x1, PT ;  /* 0x000000010000780c */ /* 0x001fda0003f26270 */
[----:B------:R-:W-:Y:S05]  /*1f20*/  @!P1 BRA `(.L_x_30) ;  /* 0x0000000000509947 */ /* 0x000fea0003800000 */
[----:B------:R-:W-:Y:S05]  /*1f30*/  @!P0 BRA `(.L_x_31) ;  /* 0x0000000000048947 */ /* 0x000fea0003800000 */
[----:B------:R-:W-:Y:S01]  /*1f40*/  BPT.TRAP 0x1 ;  /* 0x000000040000795c */ /* 0x000fe20000300000 */
.L_x_31:
[----:B------:R-:W-:Y:S01]  /*1f50*/  ISETP.NE.AND P0, PT, R22, RZ, PT ;  /* 0x000000ff1600720c */ /* 0x000fe20003f05270 */
[----:B------:R-:W-:Y:S01]  /*1f60*/  BSSY B0, `(.L_x_32) ;  /* 0x000000e000007945 */ /* 0x000fe20003800000 */
[----:B------:R-:W-:-:S11]  /*1f70*/  ISETP.GT.U32.AND P1, PT, R18, 0x1, PT ;  /* 0x000000011200780c */ /* 0x000fd60003f24070 */
[----:B------:R-:W-:Y:S05]  /*1f80*/  @!P0 BRA `(.L_x_33) ;  /* 0x00000000002c8947 */ /* 0x000fea0003800000 */
[----:B------:R-:W-:-:S04]  /*1f90*/  UIADD3 UR6, UR44, UR41, URZ ;  /* 0x000000292c067290 */ /* 0x000fc8000fffe03f */
[----:B------:R-:W-:-:S04]  /*1fa0*/  UIMAD.WIDE.U32 UR4, UR6, 0x24924925, URZ ;  /* 0x24924925060478a5 */ /* 0x000fc8000f8e003f */
[----:B------:R-:W-:-:S04]  /*1fb0*/  UIADD3 UR4, UR6, -UR5, URZ ;  /* 0x8000000506047290 */ /* 0x000fc8000fffe03f */
[----:B------:R-:W-:-:S04]  /*1fc0*/  ULEA.HI UR4, UR4, UR5, URZ, 0x1f ;  /* 0x0000000504047291 */ /* 0x000fc8000f8ff83f */
[----:B------:R-:W-:-:S04]  /*1fd0*/  USHF.R.U32.HI UR4, URZ, 0x2, UR4 ;  /* 0x000000023f047899 */ /* 0x000fc80008011604 */
[----:B------:R-:W-:-:S06]  /*1fe0*/  UIMAD UR4, UR4, -0x7, UR6 ;  /* 0xfffffff9040478a4 */ /* 0x000fcc000f8e0206 */
[----:B------:R-:W-:-:S04]  /*1ff0*/  IMAD.U32 R3, RZ, RZ, UR4 ;  /* 0x00000004ff037e24 */ /* 0x000fc8000f8e00ff */
[----:B------:R-:W-:-:S04]  /*2000*/  IMAD R0, R3, 0x8, R6 ;  /* 0x0000000803007824 */ /* 0x000fc800078e0206 */
[----:B------:R-:W-:-:S05]  /*2010*/  VIADD R0, R0, 0x38 ;  /* 0x0000003800007836 */ /* 0x000fca0000000000 */
[----:B------:R-:W-:-:S04]  /*2020*/  PRMT R0, R19, 0x654, R0 ;  /* 0x0000065413007816 */ /* 0x000fc80000000000 */
[----:B------:R0:W-:Y:S03]  /*2030*/  SYNCS.ARRIVE.TRANS64.RED.A1T0 RZ, [R0+URZ], RZ ;  /* 0x000000ff00ff79a7 */ /* 0x0001e6000810043f */
.L_x_33:
[----:B------:R-:W-:Y:S05]  /*2040*/  BSYNC B0 ;  /* 0x0000000000007941 */ /* 0x000fea0003800000 */
.L_x_32:
[----:B------:R-:W-:Y:S05]  /*2050*/  @P1 BRA `(.L_x_30) ;  /* 0x0000000000041947 */ /* 0x000fea0003800000 */
[----:B------:R-:W-:Y:S01]  /*2060*/  BPT.TRAP 0x1 ;  /* 0x000000040000795c */ /* 0x000fe20000300000 */
.L_x_30:
[----:B------:R-:W-:Y:S01]  /*2070*/  UISETP.GE.U32.AND UP1, UPT, UR43, 0x7, UPT ;  /* 0x000000072b00788c */ /* 0x000fe2000bf26070 */
[----:B------:R-:W-:Y:S01]  /*2080*/  IMAD.SHL.U32 R100, R100, 0x80, RZ ;  /* 0x0000008064647824 */ /* 0x000fe200078e00ff */
[----:B------:R-:W-:Y:S01]  /*2090*/  UIADD3 UR41, UR43, UR41, URZ ;  /* 0x000000292b297290 */ /* 0x000fe2000fffe03f */
[----:B------:R-:W-:Y:S01]  /*20a0*/  SHF.R.S32.HI R11, RZ, 0x1f, R101 ;  /* 0x0000001fff0b7819 */ /* 0x000fe20000011465 */
[----:B------:R-:W-:Y:S01]  /*20b0*/  ULDC UR10, c[0x0][0x288] ;  /* 0x0000a200000a7ab9 */ /* 0x000fe20000000800 */
[----:B------:R-:W-:Y:S01]  /*20c0*/  IMAD.SHL.U32 R6, R103, 0x80, RZ ;  /* 0x0000008067067824 */ /* 0x000fe200078e00ff */
[C---:B------:R-:W-:Y:S01]  /*20d0*/  LOP3.LUT R8, R100.reuse, 0x6, R95, 0xf8, !PT ;  /* 0x0000000664087812 */ /* 0x040fe200078ef85f */
[----:B------:R-:W-:Y:S01]  /*20e0*/  UISETP.GT.U32.AND UP0, UPT, UR41, 0x6, UPT ;  /* 0x000000062900788c */ /* 0x000fe2000bf04070 */
[----:B------:R-:W-:Y:S01]  /*20f0*/  ISETP.GE.AND P0, PT, R100, UR10, PT ;  /* 0x0000000a64007c0c */ /* 0x000fe2000bf06270 */
[----:B------:R-:W-:Y:S01]  /*2100*/  ULDC.64 UR6, c[0x0][0x5d0] ;  /* 0x0001740000067ab9 */ /* 0x000fe20000000a00 */
[----:B------:R-:W-:Y:S01]  /*2110*/  ULDC UR11, c[0x0][0x284] ;  /* 0x0000a100000b7ab9 */ /* 0x000fe20000000800 */
[----:B------:R-:W-:Y:S01]  /*2120*/  @UP1 UIMAD.WIDE.U32 UR4, UR41, 0x24924925, URZ ;  /* 0x24924925290418a5 */ /* 0x000fe2000f8e003f */
[----:B------:R-:W-:Y:S01]  /*2130*/  SHF.R.S32.HI R9, RZ, 0x1f, R8 ;  /* 0x0000001fff097819 */ /* 0x000fe20000011408 */
[----:B0-----:R-:W-:Y:S01]  /*2140*/  IMAD R0, R11, UR6, RZ ;  /* 0x000000060b007c24 */ /* 0x001fe2000f8e02ff */
[----:B------:R-:W-:Y:S01]  /*2150*/  UISETP.LT.U32.AND UP0, UPT, UR43, 0x7, UP0 ;  /* 0x000000072b00788c */ /* 0x000fe20008701070 */
[----:B------:R-:W-:Y:S01]  /*2160*/  ISETP.GE.OR P0, PT, R6, UR11, P0 ;  /* 0x0000000b06007c0c */ /* 0x000fe20008706670 */
[----:B------:R-:W-:Y:S01]  /*2170*/  @UP1 UIADD3 UR4, UR41, -UR5, URZ ;  /* 0x8000000529041290 */ /* 0x000fe2000fffe03f */
[C---:B------:R-:W-:Y:S01]  /*2180*/  IMAD R3, R101.reuse, UR7, R0 ;  /* 0x0000000765037c24 */ /* 0x040fe2000f8e0200 */
[----:B------:R-:W-:Y:S01]  /*2190*/  ULDC.64 UR8, c[0x0][0x5c8] ;  /* 0x0001720000087ab9 */ /* 0x000fe20000000a00 */
[----:B------:R-:W-:Y:S01]  /*21a0*/  IMAD.WIDE.U32 R4, R101, UR6, R8 ;  /* 0x0000000665047c25 */ /* 0x000fe2000f8e0008 */
[----:B------:R-:W-:-:S02]  /*21b0*/  USEL UR6, URZ, 0x1, !UP0 ;  /* 0x000000013f067887 */ /* 0x000fc4000c000000 */
[----:B------:R-:W-:Y:S01]  /*21c0*/  @UP1 ULEA.HI UR4, UR4, UR5, URZ, 0x1f ;  /* 0x0000000504041291 */ /* 0x000fe2000f8ff83f */
[----:B------:R-:W-:Y:S01]  /*21d0*/  IMAD.WIDE R104, R103, 0x80, R88 ;  /* 0x0000008067687825 */ /* 0x000fe200078e0258 */
[----:B------:R-:W-:Y:S02]  /*21e0*/  ULOP3.LUT UR40, UR40, UR6, URZ, 0x3c, !UPT ;  /* 0x0000000628287292 */ /* 0x000fe4000f8e3c3f */
[----:B------:R-:W-:Y:S01]  /*21f0*/  @UP1 USHF.R.U32.HI UR4, URZ, 0x2, UR4 ;  /* 0x000000023f041899 */ /* 0x000fe20008011604 */
[----:B------:R-:W-:Y:S02]  /*2200*/  IMAD.IADD R5, R5, 0x1, R3 ;  /* 0x0000000105057824 */ /* 0x000fe400078e0203 */
[----:B------:R-:W-:Y:S01]  /*2210*/  IMAD R3, R105, UR8, RZ ;  /* 0x0000000869037c24 */ /* 0x000fe2000f8e02ff */
[----:B------:R-:W-:Y:S01]  /*2220*/  @UP1 ULOP3.LUT UR40, UR40, 0x1, UR4, 0x78, !UPT ;  /* 0x0000000128281892 */ /* 0x000fe2000f8e7804 */
[----:B------:R-:W-:-:S04]  /*2230*/  IMAD.WIDE.U32 R106, R104, UR8, R4 ;  /* 0x00000008686a7c25 */ /* 0x000fc8000f8e0004 */
[----:B------:R-:W-:Y:S02]  /*2240*/  IMAD R7, R104, UR9, R3 ;  /* 0x0000000968077c24 */ /* 0x000fe4000f8e0203 */
[----:B------:R-:W-:Y:S01]  /*2250*/  IMAD.MOV.U32 R0, RZ, RZ, -0x1 ;  /* 0xffffffffff007424 */ /* 0x000fe200078e00ff */
[----:B------:R-:W-:Y:S06]  /*2260*/  @P0 BRA `(.L_x_34) ;  /* 0x00000040001c0947 */ /* 0x000fec0003800000 */
[----:B-----5:R-:W-:Y:S01]  /*2270*/  FSETP.NEU.AND P0, PT, R90, RZ, PT ;  /* 0x000000ff5a00720b */ /* 0x020fe20003f0d000 */
[----:B------:R-:W-:Y:S01]  /*2280*/  IMAD.IADD R4, R94, 0x1, -R100 ;  /* 0x000000015e047824 */ /* 0x000fe200078e0a64 */
[----:B------:R-:W-:Y:S01]  /*2290*/  BSSY B0, `(.L_x_34) ;  /* 0x0000404000007945 */ /* 0x000fe20003800000 */
[----:B------:R-:W-:Y:S02]  /*22a0*/  IMAD.IADD R3, R99, 0x1, -R6 ;  /* 0x0000000163037824 */ /* 0x000fe400078e0a06 */
[----:B------:R-:W-:Y:S01]  /*22b0*/  IMAD.IADD R103, R107, 0x1, R7 ;  /* 0x000000016b677824 */ /* 0x000fe200078e0207 */
[----:B------:R-:W-:-:S04]  /*22c0*/  ISETP.GT.AND P2, PT, R4, RZ, PT ;  /* 0x000000ff0400720c */ /* 0x000fc80003f44270 */
[----:B------:R-:W-:-:S03]  /*22d0*/  ISETP.GT.AND P1, PT, R3, RZ, P2 ;  /* 0x000000ff0300720c */ /* 0x000fc60001724270 */
[----:B------:R-:W-:Y:S10]  /*22e0*/  @!P0 BRA `(.L_x_35) ;  /* 0x0000002c00288947 */ /* 0x000ff40003800000 */
[----:B------:R-:W0:Y:S01]  /*22f0*/  LDC.64 R110, c[0x0][0x5b8] ;  /* 0x00016e00ff6e7b82 */ /* 0x000e220000000a00 */
[----:B------:R-:W-:-:S07]  /*2300*/  ULDC.64 UR4, c[0x0][0x5c0] ;  /* 0x0001700000047ab9 */ /* 0x000fce0000000a00 */
[----:B------:R-:W1:Y:S08]  /*2310*/  LDC.64 R112, c[0x0][0x5b0] ;  /* 0x00016c00ff707b82 */ /* 0x000e700000000a00 */
[----:B------:R-:W2:Y:S01]  /*2320*/  LDC.64 R114, c[0x0][0x5a8] ;  /* 0x00016a00ff727b82 */ /* 0x000ea20000000a00 */
[-C--:B0-----:R-:W-:Y:S02]  /*2330*/  IMAD R6, R11, R110.reuse, RZ ;  /* 0x0000006e0b067224 */ /* 0x081fe400078e02ff */
[----:B------:R-:W-:-:S04]  /*2340*/  IMAD.WIDE.U32 R108, R101, R110, R8 ;  /* 0x0000006e656c7225 */ /* 0x000fc800078e0008 */
[----:B------:R-:W-:Y:S02]  /*2350*/  IMAD R107, R101, R111, R6 ;  /* 0x0000006f656b7224 */ /* 0x000fe400078e0206 */
[-C--:B-1----:R-:W-:Y:S02]  /*2360*/  IMAD R5, R105, R112.reuse, RZ ;  /* 0x0000007069057224 */ /* 0x082fe400078e02ff */
[----:B------:R-:W-:Y:S02]  /*2370*/  IMAD.IADD R13, R109, 0x1, R107 ;  /* 0x000000016d0d7824 */ /* 0x000fe400078e026b */
[----:B------:R-:W-:Y:S02]  /*2380*/  IMAD.MOV.U32 R12, RZ, RZ, R108 ;  /* 0x000000ffff0c7224 */ /* 0x000fe400078e006c */
[C---:B------:R-:W-:Y:S02]  /*2390*/  IMAD R111, R104.reuse, R113, R5 ;  /* 0x00000071686f7224 */ /* 0x040fe400078e0205 */
[----:B------:R-:W-:-:S04]  /*23a0*/  IMAD.WIDE.U32 R6, R104, R112, R12 ;  /* 0x0000007068067225 */ /* 0x000fc800078e000c */
[----:B------:R-:W-:Y:S01]  /*23b0*/  IMAD.IADD R5, R7, 0x1, R111 ;  /* 0x0000000107057824 */ /* 0x000fe200078e026f */
[----:B--2---:R-:W-:-:S04]  /*23c0*/  LEA R14, P0, R6, R114, 0x1 ;  /* 0x00000072060e7211 */ /* 0x004fc800078008ff */
[----:B------:R-:W-:-:S05]  /*23d0*/  LEA.HI.X R15, R6, R115, R5, 0x1, P0 ;  /* 0x00000073060f7211 */ /* 0x000fca00000f0c05 */
[----:B------:R0:W2:Y:S01]  /*23e0*/  @P1 LDG.E.LTC128B.U16 R5, desc[UR38][R14.64] ;  /* 0x000000260e051981 */ /* 0x0000a2000c1e1520 */
[----:B------:R-:W-:Y:S01]  /*23f0*/  LEA R10, P0, R106, UR4, 0x1 ;  /* 0x000000046a0a7c11 */ /* 0x000fe2000f8008ff */
[----:B------:R-:W-:Y:S01]  /*2400*/  IMAD.WIDE.U32 R6, R104, R112, R8 ;  /* 0x0000007068067225 */ /* 0x000fe200078e0008 */
[----:B------:R-:W-:Y:S03]  /*2410*/  BSSY B1, `(.L_x_36) ;  /* 0x0000012000017945 */ /* 0x000fe60003800000 */
[----:B------:R-:W-:Y:S02]  /*2420*/  IMAD.IADD R7, R111, 0x1, R7 ;  /* 0x000000016f077824 */ /* 0x000fe400078e0207 */
[----:B------:R-:W-:Y:S01]  /*2430*/  IMAD.WIDE.U32 R20, R101, R110, R6 ;  /* 0x0000006e65147225 */ /* 0x000fe200078e0006 */
[----:B0-----:R-:W-:-:S03]  /*2440*/  SHF.L.U64.HI R15, R112, 0x3, R113 ;  /* 0x00000003700f7819 */ /* 0x001fc60000010271 */
[----:B------:R-:W-:Y:S01]  /*2450*/  IMAD.IADD R7, R107, 0x1, R21 ;  /* 0x000000016b077824 */ /* 0x000fe200078e0215 */
[----:B------:R-:W-:Y:S01]  /*2460*/  LEA R6, P4, R20, R114, 0x1 ;  /* 0x0000007214067211 */ /* 0x000fe200078808ff */
[----:B------:R-:W-:-:S03]  /*2470*/  IMAD.SHL.U32 R14, R112, 0x8, RZ ;  /* 0x00000008700e7824 */ /* 0x000fc600078e00ff */
[----:B------:R-:W-:Y:S01]  /*2480*/  LEA.HI.X R7, R20, R115, R7, 0x1, P4 ;  /* 0x0000007314077211 */ /* 0x000fe200020f0c07 */
[----:B--2---:R-:W-:-:S05]  /*2490*/  HADD2.F32 R11, -RZ, R5.H0_H0 ;  /* 0x20000005ff0b7230 */ /* 0x004fca0000004100 */
[----:B------:R-:W-:-:S04]  /*24a0*/  FMUL R11, R11, R90 ;  /* 0x0000005a0b0b7220 */ /* 0x000fc80000400000 */
[----:B------:R-:W-:Y:S01]  /*24b0*/  FFMA R24, R24, R23, R11 ;  /* 0x0000001718187223 */ /* 0x000fe2000000000b */
[----:B------:R-:W-:Y:S02]  /*24c0*/  LEA.HI.X R11, R106, UR5, R103, 0x1, P0 ;  /* 0x000000056a0b7c11 */ /* 0x000fe400080f0c67 */
[----:B------:R-:W-:Y:S02]  /*24d0*/  ISETP.GT.AND P0, PT, R4, 0x1, PT ;  /* 0x000000010400780c */ /* 0x000fe40003f04270 */
[----:B------:R-:W-:Y:S02]  /*24e0*/  F2FP.F16.F32.PACK_AB R24, RZ, R24 ;  /* 0x00000018ff18723e */ /* 0x000fe400000000ff */
[----:B------:R-:W-:-:S03]  /*24f0*/  ISETP.GT.AND P3, PT, R3, RZ, P0 ;  /* 0x000000ff0300720c */ /* 0x000fc60000764270 */
[----:B------:R0:W-:Y:S10]  /*2500*/  @P1 STG.E.U16 desc[UR38][R10.64], R24 ;  /* 0x000000180a001986 */ /* 0x0001f4000c101526 */
[----:B------:R-:W-:Y:S05]  /*2510*/  @!P3 BRA `(.L_x_37) ;  /* 0x000000000004b947 */ /* 0x000fea0003800000 */
[----:B------:R1:W5:Y:S02]  /*2520*/  LDG.E.LTC128B.U16 R5, desc[UR38][R6.64+0x2] ;  /* 0x0000022606057981 */ /* 0x000364000c1e1520 */
.L_x_37:
[----:B------:R-:W-:Y:S05]  /*2530*/  BSYNC B1 ;  /* 0x0000000000017941 */ /* 0x000fea0003800000 */
.L_x_36:
[----:B-----5:R-:W-:Y:S01]  /*2540*/  HADD2.F32 R103, -RZ, R5.H0_H0 ;  /* 0x20000005ff677230 */ /* 0x020fe20000004100 */
[----:B------:R-:W-:Y:S01]  /*2550*/  ISETP.GT.AND P2, PT, R3, 0x8, P2 ;  /* 0x000000080300780c */ /* 0x000fe20001744270 */
[----:B------:R-:W-:Y:S01]  /*2560*/  IMAD.WIDE.U32 R20, R104, R112, R14 ;  /* 0x0000007068147225 */ /* 0x000fe200078e000e */
[----:B0-----:R-:W-:-:S03]  /*2570*/  PRMT R24, R5, 0x7610, R24 ;  /* 0x0000761005187816 */ /* 0x001fc60000000018 */
[----:B------:R-:W-:Y:S01]  /*2580*/  FMUL R12, R103, R90 ;  /* 0x0000005a670c7220 */ /* 0x000fe20000400000 */
[----:B------:R-:W-:Y:S01]  /*2590*/  IMAD.IADD R111, R111, 0x1, R21 ;  /* 0x000000016f6f7824 */ /* 0x000fe200078e0215 */
[----:B------:R-:W-:Y:S02]  /*25a0*/  IADD3 R108, P1, R108, R20, RZ ;  /* 0x000000146c6c7210 */ /* 0x000fe40007f3e0ff */
[----:B------:R-:W-:-:S03]  /*25b0*/  FFMA R12, R25, R23, R12 ;  /* 0x00000017190c7223 */ /* 0x000fc6000000000c */
[----:B------:R-:W-:Y:S01]  /*25c0*/  IMAD.X R13, R111, 0x1, R13, P1 ;  /* 0x000000016f0d7824 */ /* 0x000fe200008e060d */
[C---:B------:R-:W-:Y:S02]  /*25d0*/  LEA R14, P1, R108.reuse, R114, 0x1 ;  /* 0x000000726c0e7211 */ /* 0x040fe400078208ff */
[----:B------:R-:W-:Y:S02]  /*25e0*/  F2FP.F16.F32.PACK_AB R12, RZ, R12 ;  /* 0x0000000cff0c723e */ /* 0x000fe400000000ff */
[----:B------:R-:W-:Y:S02]  /*25f0*/  LEA.HI.X R15, R108, R115, R13, 0x1, P1 ;  /* 0x000000736c0f7211 */ /* 0x000fe400008f0c0d */
[----:B------:R-:W-:-:S05]  /*2600*/  PRMT R21, R12, 0x7610, R21 ;  /* 0x000076100c157816 */ /* 0x000fca0000000015 */
[----:B------:R0:W-:Y:S04]  /*2610*/  @P3 STG.E.U16 desc[UR38][R10.64+0x2], R21 ;  /* 0x000002150a003986 */ /* 0x0001e8000c101526 */
[----:B------:R-:W2:Y:S01]  /*2620*/  @P2 LDG.E.LTC128B.U16 R24, desc[UR38][R14.64] ;  /* 0x000000260e182981 */ /* 0x000ea2000c1e1520 */
[----:B------:R-:W-:Y:S01]  /*2630*/  IADD3 R20, P1, R8, R20, RZ ;  /* 0x0000001408147210 */ /* 0x000fe20007f3e0ff */
[----:B------:R-:W-:Y:S01]  /*2640*/  BSSY B1, `(.L_x_38) ;  /* 0x0000011000017945 */ /* 0x000fe20003800000 */
[----:B------:R-:W-:Y:S02]  /*2650*/  SHF.L.U64.HI R13, R91, 0x1, R92 ;  /* 0x000000015b0d7819 */ /* 0x000fe4000001025c */
[----:B------:R-:W-:Y:S01]  /*2660*/  ISETP.GT.AND P0, PT, R3, 0x8, P0 ;  /* 0x000000080300780c */ /* 0x000fe20000704270 */
[----:B0-----:R-:W-:Y:S01]  /*2670*/  IMAD.X R21, R9, 0x1, R111, P1 ;  /* 0x0000000109157824 */ /* 0x001fe200008e066f */
[----:B------:R-:W-:Y:S01]  /*2680*/  LEA R12, P1, R91, R10, 0x1 ;  /* 0x0000000a5b0c7211 */ /* 0x000fe200078208ff */
[----:B------:R-:W-:-:S04]  /*2690*/  IMAD.WIDE.U32 R20, R101, R110, R20 ;  /* 0x0000006e65147225 */ /* 0x000fc800078e0014 */
[----:B------:R-:W-:Y:S01]  /*26a0*/  IMAD.X R13, R13, 0x1, R11, P1 ;  /* 0x000000010d0d7824 */ /* 0x000fe200008e060b */
[----:B------:R-:W-:Y:S01]  /*26b0*/  LEA R8, P3, R20, R114, 0x1 ;  /* 0x0000007214087211 */ /* 0x000fe200078608ff */
[----:B------:R-:W-:-:S05]  /*26c0*/  IMAD.IADD R9, R107, 0x1, R21 ;  /* 0x000000016b097824 */ /* 0x000fca00078e0215 */
[----:B------:R-:W-:Y:S01]  /*26d0*/  LEA.HI.X R9, R20, R115, R9, 0x1, P3 ;  /* 0x0000007314097211 */ /* 0x000fe200018f0c09 */
[----:B--2---:R-:W-:-:S05]  /*26e0*/  HADD2.F32 R5, -RZ, R24.H0_H0 ;  /* 0x20000018ff057230 */ /* 0x004fca0000004100 */
[----:B------:R-:W-:-:S04]  /*26f0*/  FMUL R5, R5, R90 ;  /* 0x0000005a05057220 */ /* 0x000fc80000400000 */
[----:B------:R-:W-:-:S05]  /*2700*/  FFMA R5, R26, R23, R5 ;  /* 0x000000171a057223 */ /* 0x000fca0000000005 */
[----:B------:R-:W-:-:S05]  /*2710*/  F2FP.F16.F32.PACK_AB R5, RZ, R5 ;  /* 0x00000005ff05723e */ /* 0x000fca00000000ff */
[----:B------:R0:W-:Y:S01]  /*2720*/  @P2 STG.E.U16 desc[UR38][R12.64], R5 ;  /* 0x000000050c002986 */ /* 0x0001e2000c101526 */
[----:B------:R-:W-:Y:S05]  /*2730*/  @!P0 BRA `(.L_x_39) ;  /* 0x0000000000048947 */ /* 0x000fea0003800000 */
[----:B------:R2:W5:Y:S02]  /*2740*/  LDG.E.LTC128B.U16 R24, desc[UR38][R8.64+0x2] ;  /* 0x0000022608187981 */ /* 0x000564000c1e1520 */
.L_x_39:
[----:B------:R-:W-:Y:S05]  /*2750*/  BSYNC B1 ;  /* 0x0000000000017941 */ /* 0x000fea0003800000 */
.L_x_38:
[----:B0----5:R-:W-:Y:S01]  /*2760*/  HADD2.F32 R5, -RZ, R24.H0_H0 ;  /* 0x20000018ff057230 */ /* 0x021fe20000004100 */
[----:B------:R-:W-:Y:S01]  /*2770*/  ISETP.GT.AND P1, PT, R4, 0x8, PT ;  /* 0x000000080400780c */ /* 0x000fe20003f24270 */
[----:B------:R-:W-:Y:S03]  /*2780*/  BSSY B1, `(.L_x_40) ;  /* 0x0000008000017945 */ /* 0x000fe60003800000 */
[----:B------:R-:W-:Y:S01]  /*2790*/  FMUL R14, R5, R90 ;  /* 0x0000005a050e7220 */ /* 0x000fe20000400000 */
[----:B------:R-:W-:-:S03]  /*27a0*/  ISETP.GT.AND P2, PT, R3, RZ, P1 ;  /* 0x000000ff0300720c */ /* 0x000fc60000f44270 */
[----:B------:R-:W-:-:S05]  /*27b0*/  FFMA R14, R27, R23, R14 ;  /* 0x000000171b0e7223 */ /* 0x000fca000000000e */
[----:B------:R-:W-:-:S05]  /*27c0*/  F2FP.F16.F32.PACK_AB R14, RZ, R14 ;  /* 0x0000000eff0e723e */ /* 0x000fca00000000ff */
[----:B------:R0:W-:Y:S01]  /*27d0*/  @P0 STG.E.U16 desc[UR38][R12.64+0x2], R14 ;  /* 0x0000020e0c000986 */ /* 0x0001e2000c101526 */
[----:B------:R-:W-:Y:S05]  /*27e0*/  @!P2 BRA `(.L_x_41) ;  /* 0x000000000004a947 */ /* 0x000fea0003800000 */
[----:B------:R3:W5:Y:S02]  /*27f0*/  LDG.E.LTC128B.U16 R24, desc[UR38][R6.64+0x10] ;  /* 0x0000102606187981 */ /* 0x000764000c1e1520 */
.L_x_41:
[----:B------:R-:W-:Y:S05]  /*2800*/  BSYNC B1 ;  /* 0x0000000000017941 */ /* 0x000fea0003800000 */
.L_x_40:
[----:B-----5:R-:W-:Y:S01]  /*2810*/  HADD2.F32 R5, -RZ, R24.H0_H0 ;  /* 0x20000018ff057230 */ /* 0x020fe20000004100 */
        /* <DEDUP_REMOVED lines=9> */
.L_x_43:
[----:B------:R-:W-:Y:S05]  /*28b0*/  BSYNC B1 ;  /* 0x0000000000017941 */ /* 0x000fea0003800000 */
.L_x_42:
[----:B----45:R-:W-:Y:S01]  /*28c0*/  HADD2.F32 R5, -RZ, R24.H0_H0 ;  /* 0x20000018ff057230 */ /* 0x030fe20000004100 */
[----:B------:R-:W-:Y:S01]  /*28d0*/  ISETP.GT.AND P1, PT, R3, 0x8, P1 ;  /* 0x000000080300780c */ /* 0x000fe20000f24270 */
[----:B------:R-:W-:Y:S03]  /*28e0*/  BSSY B1, `(.L_x_44) ;  /* 0x0000007000017945 */ /* 0x000fe60003800000 */
[----:B0-----:R-:W-:-:S04]  /*28f0*/  FMUL R14, R5, R90 ;  /* 0x0000005a050e7220 */ /* 0x001fc80000400000 */
[----:B------:R-:W-:-:S05]  /*2900*/  FFMA R14, R29, R23, R14 ;  /* 0x000000171d0e7223 */ /* 0x000fca000000000e */
[----:B------:R-:W-:-:S05]  /*2910*/  F2FP.F16.F32.PACK_AB R14, RZ, R14 ;  /* 0x0000000eff0e723e */ /* 0x000fca00000000ff */
[----:B------:R0:W-:Y:S01]  /*2920*/  @P3 STG.E.U16 desc[UR38][R10.64+0x12], R14 ;  /* 0x0000120e0a003986 */ /* 0x0001e2000c101526 */
[----:B------:R-:W-:Y:S05]  /*2930*/  @!P1 BRA `(.L_x_45) ;  /* 0x0000000000049947 */ /* 0x000fea0003800000 */
[----:B------:R4:W5:Y:S02]  /*2940*/  LDG.E.LTC128B.U16 R24, desc[UR38][R8.64+0x10] ;  /* 0x0000102608187981 */ /* 0x000964000c1e1520 */
.L_x_45:
[----:B------:R-:W-:Y:S05]  /*2950*/  BSYNC B1 ;  /* 0x0000000000017941 */ /* 0x000fea0003800000 */
.L_x_44:
[----:B-----5:R-:W-:Y:S01]  /*2960*/  HADD2.F32 R5, -RZ, R24.H0_H0 ;  /* 0x20000018ff057230 */ /* 0x020fe20000004100 */
[----:B------:R-:W-:Y:S01]  /*2970*/  ISETP.GT.AND P0, PT, R3, 0x8, P0 ;  /* 0x000000080300780c */ /* 0x000fe20000704270 */
[----:B------:R-:W-:Y:S03]  /*2980*/  BSSY B1, `(.L_x_46) ;  /* 0x0000007000017945 */ /* 0x000fe60003800000 */
[----:B------:R-:W-:-:S04]  /*2990*/  FMUL R5, R5, R90 ;  /* 0x0000005a05057220 */ /* 0x000fc80000400000 */
[----:B------:R-:W-:-:S05]  /*29a0*/  FFMA R5, R30, R23, R5 ;  /* 0x000000171e057223 */ /* 0x000fca0000000005 */
[----:B------:R-:W-:-:S05]  /*29b0*/  F2FP.F16.F32.PACK_AB R5, RZ, R5 ;  /* 0x00000005ff05723e */ /* 0x000fca00000000ff */
[----:B------:R0:W-:Y:S01]  /*29c0*/  @P1 STG.E.U16 desc[UR38][R12.64+0x10], R5 ;  /* 0x000010050c001986 */ /* 0x0001e2000c101526 */
[----:B------:R-:W-:Y:S05]  /*29d0*/  @!P0 BRA `(.L_x_47) ;  /* 0x0000000000048947 */ /* 0x000fea0003800000 */
[----:B------:R0:W5:Y:S02]  /*29e0*/  LDG.E.LTC128B.U16 R24, desc[UR38][R8.64+0x12] ;  /* 0x0000122608187981 */ /* 0x000164000c1e1520 */
.L_x_47:
[----:B------:R-:W-:Y:S05]  /*29f0*/  BSYNC B1 ;  /* 0x0000000000017941 */ /* 0x000fea0003800000 */
.L_x_46:
        /* <DEDUP_REMOVED lines=10> */
.L_x_49:
[----:B------:R-:W-:Y:S05]  /*2aa0*/  BSYNC B1 ;  /* 0x0000000000017941 */ /* 0x000fea0003800000 */
.L_x_48:
        /* <DEDUP_REMOVED lines=10> */
.L_x_51:
[----:B------:R-:W-:Y:S05]  /*2b50*/  BSYNC B1 ;  /* 0x0000000000017941 */ /* 0x000fea0003800000 */
.L_x_50:
[----:B0----5:R-:W-:Y:S01]  /*2b60*/  HADD2.F32 R5, -RZ, R24.H0_H0 ;  /* 0x20000018ff057230 */ /* 0x021fe20000004100 */
        /* <DEDUP_REMOVED lines=8> */
.L_x_53:
[----:B------:R-:W-:Y:S05]  /*2bf0*/  BSYNC B1 ;  /* 0x0000000000017941 */ /* 0x000fea0003800000 */
.L_x_52:
        /* <DEDUP_REMOVED lines=9> */
.L_x_55:
[----:B------:R-:W-:Y:S05]  /*2c90*/  BSYNC B1 ;  /* 0x0000000000017941 */ /* 0x000fea0003800000 */
.L_x_54:
        /* <DEDUP_REMOVED lines=10> */
.L_x_57:
[----:B------:R-:W-:Y:S05]  /*2d40*/  BSYNC B1 ;  /* 0x0000000000017941 */ /* 0x000fea0003800000 */
.L_x_56:
        /* <DEDUP_REMOVED lines=10> */
.L_x_59:
[----:B------:R-:W-:Y:S05]  /*2df0*/  BSYNC B1 ;  /* 0x0000000000017941 */ /* 0x000fea0003800000 */
.L_x_58:
        /* <DEDUP_REMOVED lines=9> */
.L_x_61:
[----:B------:R-:W-:Y:S05]  /*2e90*/  BSYNC B1 ;  /* 0x0000000000017941 */ /* 0x000fea0003800000 */
.L_x_60:
        /* <DEDUP_REMOVED lines=9> */
.L_x_63:
[----:B------:R-:W-:Y:S05]  /*2f30*/  BSYNC B1 ;  /* 0x0000000000017941 */ /* 0x000fea0003800000 */
.L_x_62:
        /* <DEDUP_REMOVED lines=10> */
.L_x_65:
[----:B------:R-:W-:Y:S05]  /*2fe0*/  BSYNC B1 ;  /* 0x0000000000017941 */ /* 0x000fea0003800000 */
.L_x_64:
        /* <DEDUP_REMOVED lines=10> */
.L_x_67:
[----:B------:R-:W-:Y:S05]  /*3090*/  BSYNC B1 ;  /* 0x0000000000017941 */ /* 0x000fea0003800000 */
.L_x_66:
        /* <DEDUP_REMOVED lines=9> */
.L_x_69:
[----:B------:R-:W-:Y:S05]  /*3130*/  BSYNC B1 ;  /* 0x0000000000017941 */ /* 0x000fea0003800000 */
.L_x_68:
        /* <DEDUP_REMOVED lines=9> */
.L_x_71:
[----:B------:R-:W-:Y:S05]  /*31d0*/  BSYNC B1 ;  /* 0x0000000000017941 */ /* 0x000fea0003800000 */
.L_x_70:
        /* <DEDUP_REMOVED lines=10> */
.L_x_73:
[----:B------:R-:W-:Y:S05]  /*3280*/  BSYNC B1 ;  /* 0x0000000000017941 */ /* 0x000fea0003800000 */
.L_x_72:
        /* <DEDUP_REMOVED lines=10> */
.L_x_75:
[----:B------:R-:W-:Y:S05]  /*3330*/  BSYNC B1 ;  /* 0x0000000000017941 */ /* 0x000fea0003800000 */
.L_x_74:
        /* <DEDUP_REMOVED lines=9> */
.L_x_77:
[----:B------:R-:W-:Y:S05]  /*33d0*/  BSYNC B1 ;  /* 0x0000000000017941 */ /* 0x000fea0003800000 */
.L_x_76:
        /* <DEDUP_REMOVED lines=9> */
.L_x_79:
[----:B------:R-:W-:Y:S05]  /*3470*/  BSYNC B1 ;  /* 0x0000000000017941 */ /* 0x000fea0003800000 */
.L_x_78:
        /* <DEDUP_REMOVED lines=10> */
.L_x_81:
[----:B------:R-:W-:Y:S05]  /*3520*/  BSYNC B1 ;  /* 0x0000000000017941 */ /* 0x000fea0003800000 */
.L_x_80:
        /* <DEDUP_REMOVED lines=10> */
.L_x_83:
[----:B------:R-:W-:Y:S05]  /*35d0*/  BSYNC B1 ;  /* 0x0000000000017941 */ /* 0x000fea0003800000 */
.L_x_82:
        /* <DEDUP_REMOVED lines=9> */
.L_x_85:
[----:B------:R-:W-:Y:S05]  /*3670*/  BSYNC B1 ;  /* 0x0000000000017941 */ /* 0x000fea0003800000 */
.L_x_84:
        /* <DEDUP_REMOVED lines=9> */
.L_x_87:
[----:B------:R-:W-:Y:S05]  /*3710*/  BSYNC B1 ;  /* 0x0000000000017941 */ /* 0x000fea0003800000 */
.L_x_86:
        /* <DEDUP_REMOVED lines=10> */
.L_x_89:
[----:B------:R-:W-:Y:S05]  /*37c0*/  BSYNC B1 ;  /* 0x0000000000017941 */ /* 0x000fea0003800000 */
.L_x_88:
        /* <DEDUP_REMOVED lines=10> */
.L_x_91:
[----:B------:R-:W-:Y:S05]  /*3870*/  BSYNC B1 ;  /* 0x0000000000017941 */ /* 0x000fea0003800000 */
.L_x_90:
        /* <DEDUP_REMOVED lines=9> */
.L_x_93:
[----:B------:R-:W-:Y:S05]  /*3910*/  BSYNC B1 ;  /* 0x0000000000017941 */ /* 0x000fea0003800000 */
.L_x_92:
        /* <DEDUP_REMOVED lines=9> */
.L_x_95:
[----:B------:R-:W-:Y:S05]  /*39b0*/  BSYNC B1 ;  /* 0x0000000000017941 */ /* 0x000fea0003800000 */
.L_x_94:
        /* <DEDUP_REMOVED lines=10> */
.L_x_97:
[----:B------:R-:W-:Y:S05]  /*3a60*/  BSYNC B1 ;  /* 0x0000000000017941 */ /* 0x000fea0003800000 */
.L_x_96:
        /* <DEDUP_REMOVED lines=10> */
.L_x_99:
[----:B------:R-:W-:Y:S05]  /*3b10*/  BSYNC B1 ;  /* 0x0000000000017941 */ /* 0x000fea0003800000 */
.L_x_98:
        /* <DEDUP_REMOVED lines=9> */
.L_x_101:
[----:B------:R-:W-:Y:S05]  /*3bb0*/  BSYNC B1 ;  /* 0x0000000000017941 */ /* 0x000fea0003800000 */
.L_x_100:
        /* <DEDUP_REMOVED lines=9> */
.L_x_103:
[----:B------:R-:W-:Y:S05]  /*3c50*/  BSYNC B1 ;  /* 0x0000000000017941 */ /* 0x000fea0003800000 */
.L_x_102:
        /* <DEDUP_REMOVED lines=10> */
.L_x_105:
[----:B------:R-:W-:Y:S05]  /*3d00*/  BSYNC B1 ;  /* 0x0000000000017941 */ /* 0x000fea0003800000 */
.L_x_104:
        /* <DEDUP_REMOVED lines=10> */
.L_x_107:
[----:B------:R-:W-:Y:S05]  /*3db0*/  BSYNC B1 ;  /* 0x0000000000017941 */ /* 0x000fea0003800000 */
.L_x_106:
        /* <DEDUP_REMOVED lines=9> */
.L_x_109:
[----:B------:R-:W-:Y:S05]  /*3e50*/  BSYNC B1 ;  /* 0x0000000000017941 */ /* 0x000fea0003800000 */
.L_x_108:
        /* <DEDUP_REMOVED lines=9> */
.L_x_111:
[----:B------:R-:W-:Y:S05]  /*3ef0*/  BSYNC B1 ;  /* 0x0000000000017941 */ /* 0x000fea0003800000 */
.L_x_110:
        /* <DEDUP_REMOVED lines=10> */
.L_x_113:
[----:B------:R-:W-:Y:S05]  /*3fa0*/  BSYNC B1 ;  /* 0x0000000000017941 */ /* 0x000fea0003800000 */
.L_x_112:
        /* <DEDUP_REMOVED lines=10> */
.L_x_115:
[----:B------:R-:W-:Y:S05]  /*4050*/  BSYNC B1 ;  /* 0x0000000000017941 */ /* 0x000fea0003800000 */
.L_x_114:
        /* <DEDUP_REMOVED lines=9> */
.L_x_117:
[----:B------:R-:W-:Y:S05]  /*40f0*/  BSYNC B1 ;  /* 0x0000000000017941 */ /* 0x000fea0003800000 */
.L_x_116:
        /* <DEDUP_REMOVED lines=9> */
.L_x_119:
[----:B------:R-:W-:Y:S05]  /*4190*/  BSYNC B1 ;  /* 0x0000000000017941 */ /* 0x000fea0003800000 */
.L_x_118:
        /* <DEDUP_REMOVED lines=10> */
.L_x_121:
[----:B------:R-:W-:Y:S05]  /*4240*/  BSYNC B1 ;  /* 0x0000000000017941 */ /* 0x000fea0003800000 */
.L_x_120:
        /* <DEDUP_REMOVED lines=10> */
.L_x_123:
[----:B------:R-:W-:Y:S05]  /*42f0*/  BSYNC B1 ;  /* 0x0000000000017941 */ /* 0x000fea0003800000 */
.L_x_122:
        /* <DEDUP_REMOVED lines=9> */
.L_x_125:
[----:B------:R-:W-:Y:S05]  /*4390*/  BSYNC B1 ;  /* 0x0000000000017941 */ /* 0x000fea0003800000 */
.L_x_124:
        /* <DEDUP_REMOVED lines=9> */
.L_x_127:
[----:B------:R-:W-:Y:S05]  /*4430*/  BSYNC B1 ;  /* 0x0000000000017941 */ /* 0x000fea0003800000 */
.L_x_126:
        /* <DEDUP_REMOVED lines=10> */
.L_x_129:
[----:B------:R-:W-:Y:S05]  /*44e0*/  BSYNC B1 ;  /* 0x0000000000017941 */ /* 0x000fea0003800000 */
.L_x_128:
        /* <DEDUP_REMOVED lines=10> */
.L_x_131:
[----:B------:R-:W-:Y:S05]  /*4590*/  BSYNC B1 ;  /* 0x0000000000017941 */ /* 0x000fea0003800000 */
.L_x_130:
        /* <DEDUP_REMOVED lines=9> */
.L_x_133:
[----:B------:R-:W-:Y:S05]  /*4630*/  BSYNC B1 ;  /* 0x0000000000017941 */ /* 0x000fea0003800000 */
.L_x_132:
        /* <DEDUP_REMOVED lines=9> */
.L_x_135:
[----:B------:R-:W-:Y:S05]  /*46d0*/  BSYNC B1 ;  /* 0x0000000000017941 */ /* 0x000fea0003800000 */
.L_x_134:
        /* <DEDUP_REMOVED lines=10> */
.L_x_137:
[----:B------:R-:W-:Y:S05]  /*4780*/  BSYNC B1 ;  /* 0x0000000000017941 */ /* 0x000fea0003800000 */
.L_x_136:
        /* <DEDUP_REMOVED lines=10> */
.L_x_139:
[----:B------:R-:W-:Y:S05]  /*4830*/  BSYNC B1 ;  /* 0x0000000000017941 */ /* 0x000fea0003800000 */
.L_x_138:
        /* <DEDUP_REMOVED lines=9> */
.L_x_141:
[----:B------:R-:W-:Y:S05]  /*48d0*/  BSYNC B1 ;  /* 0x0000000000017941 */ /* 0x000fea0003800000 */
.L_x_140:
        /* <DEDUP_REMOVED lines=9> */
.L_x_143:
[----:B------:R-:W-:Y:S05]  /*4970*/  BSYNC B1 ;  /* 0x0000000000017941 */ /* 0x000fea0003800000 */
.L_x_142:
        /* <DEDUP_REMOVED lines=10> */
.L_x_145:
[----:B------:R-:W-:Y:S05]  /*4a20*/  BSYNC B1 ;  /* 0x0000000000017941 */ /* 0x000fea0003800000 */
.L_x_144:
        /* <DEDUP_REMOVED lines=10> */
.L_x_147:
[----:B------:R-:W-:Y:S05]  /*4ad0*/  BSYNC B1 ;  /* 0x0000000000017941 */ /* 0x000fea0003800000 */
.L_x_146:
        /* <DEDUP_REMOVED lines=9> */
.L_x_149:
[----:B------:R-:W-:Y:S05]  /*4b70*/  BSYNC B1 ;  /* 0x0000000000017941 */ /* 0x000fea0003800000 */
.L_x_148:
        /* <DEDUP_REMOVED lines=9> */
.L_x_151:
[----:B------:R-:W-:Y:S05]  /*4c10*/  BSYNC B1 ;  /* 0x0000000000017941 */ /* 0x000fea0003800000 */
.L_x_150:
        /* <DEDUP_REMOVED lines=10> */
.L_x_153:
[----:B------:R-:W-:Y:S05]  /*4cc0*/  BSYNC B1 ;  /* 0x0000000000017941 */ /* 0x000fea0003800000 */
.L_x_152:
[----:B-----5:R-:W-:Y:S01]  /*4cd0*/  HADD2.F32 R5, -RZ, R24.H0_H0 ;  /* 0x20000018ff057230 */ /* 0x020fe20000004100 */
[----:B------:R-:W-:Y:S01]  /*4ce0*/  ISETP.GT.AND P0, PT, R4, 0x79, PT ;  /* 0x000000790400780c */ /* 0x000fe20003f04270 */
[----:B------:R-:W-:Y:S01]  /*4cf0*/  @P2 IMAD.MOV.U32 R4, RZ, RZ, R10 ;  /* 0x000000ffff042224 */ /* 0x000fe200078e000a */
[----:B------:R-:W-:Y:S02]  /*4d00*/  BSSY B1, `(.L_x_154) ;  /* 0x000000a000017945 */ /* 0x000fe40003800000 */
[----:B------:R-:W-:Y:S01]  /*4d10*/  FMUL R5, R5, R90 ;  /* 0x0000005a05057220 */ /* 0x000fe20000400000 */
[----:B------:R-:W-:-:S03]  /*4d20*/  ISETP.GT.AND P3, PT, R3, RZ, P0 ;  /* 0x000000ff0300720c */ /* 0x000fc60000764270 */
[----:B------:R-:W-:-:S05]  /*4d30*/  FFMA R5, R84, R23, R5 ;  /* 0x0000001754057223 */ /* 0x000fca0000000005 */
[----:B------:R-:W-:-:S04]  /*4d40*/  F2FP.F16.F32.PACK_AB R5, RZ, R5 ;  /* 0x00000005ff05723e */ /* 0x000fc800000000ff */
[----:B0-----:R-:W-:Y:S01]  /*4d50*/  PRMT R14, R5, 0x7610, R14 ;  /* 0x00007610050e7816 */ /* 0x001fe2000000000e */
[----:B------:R-:W-:-:S05]  /*4d60*/  @P2 IMAD.MOV.U32 R5, RZ, RZ, R11 ;  /* 0x000000ffff052224 */ /* 0x000fca00078e000b */
[----:B------:R0:W-:Y:S01]  /*4d70*/  @P2 STG.E.U16 desc[UR38][R4.64+0xf0], R14 ;  /* 0x0000f00e04002986 */ /* 0x0001e2000c101526 */
[----:B------:R-:W-:Y:S05]  /*4d80*/  @!P3 BRA `(.L_x_155) ;  /* 0x000000000004b947 */ /* 0x000fea0003800000 */
[----:B------:R0:W5:Y:S02]  /*4d90*/  LDG.E.LTC128B.U16 R24, desc[UR38][R6.64+0xf2] ;  /* 0x0000f22606187981 */ /* 0x000164000c1e1520 */
.L_x_155:
[----:B------:R-:W-:Y:S05]  /*4da0*/  BSYNC B1 ;  /* 0x0000000000017941 */ /* 0x000fea0003800000 */
.L_x_154:
        /* <DEDUP_REMOVED lines=9> */
.L_x_157:
[----:B------:R-:W-:Y:S05]  /*4e40*/  BSYNC B1 ;  /* 0x0000000000017941 */ /* 0x000fea0003800000 */
.L_x_156:
[----:B-----5:R-:W-:Y:S01]  /*4e50*/  HADD2.F32 R5, -RZ, R24.H0_H0 ;  /* 0x20000018ff057230 */ /* 0x020fe20000004100 */
[----:B------:R-:W-:Y:S01]  /*4e60*/  ISETP.GT.AND P0, PT, R3, 0x8, P0 ;  /* 0x000000080300780c */ /* 0x000fe20000704270 */
[----:B0-----:R-:W-:Y:S01]  /*4e70*/  @P1 IMAD.MOV.U32 R4, RZ, RZ, R12 ;  /* 0x000000ffff041224 */ /* 0x001fe200078e000c */
[----:B------:R-:W-:Y:S02]  /*4e80*/  BSSY B1, `(.L_x_158) ;  /* 0x0000009000017945 */ /* 0x000fe40003800000 */
[----:B------:R-:W-:-:S04]  /*4e90*/  FMUL R5, R5, R90 ;  /* 0x0000005a05057220 */ /* 0x000fc80000400000 */
[----:B------:R-:W-:-:S05]  /*4ea0*/  FFMA R5, R86, R23, R5 ;  /* 0x0000001756057223 */ /* 0x000fca0000000005 */
[----:B------:R-:W-:-:S04]  /*4eb0*/  F2FP.F16.F32.PACK_AB R5, RZ, R5 ;  /* 0x00000005ff05723e */ /* 0x000fc800000000ff */
[----:B-1-3--:R-:W-:Y:S01]  /*4ec0*/  PRMT R6, R5, 0x7610, R6 ;  /* 0x0000761005067816 */ /* 0x00afe20000000006 */
[----:B------:R-:W-:-:S05]  /*4ed0*/  @P1 IMAD.MOV.U32 R5, RZ, RZ, R13 ;  /* 0x000000ffff051224 */ /* 0x000fca00078e000d */
[----:B------:R0:W-:Y:S01]  /*4ee0*/  @P1 STG.E.U16 desc[UR38][R4.64+0xf0], R6 ;  /* 0x0000f00604001986 */ /* 0x0001e2000c101526 */
[----:B------:R-:W-:Y:S05]  /*4ef0*/  @!P0 BRA `(.L_x_159) ;  /* 0x0000000000048947 */ /* 0x000fea0003800000 */
[----:B------:R1:W5:Y:S02]  /*4f00*/  LDG.E.LTC128B.U16 R24, desc[UR38][R8.64+0xf2] ;  /* 0x0000f22608187981 */ /* 0x000364000c1e1520 */
.L_x_159:
[----:B------:R-:W-:Y:S05]  /*4f10*/  BSYNC B1 ;  /* 0x0000000000017941 */ /* 0x000fea0003800000 */
.L_x_158:
[----:B------:R-:W-:Y:S05]  /*4f20*/  @!P0 BRA `(.L_x_160) ;  /* 0x0000001000e88947 */ /* 0x000fea0003800000 */
[----:B-----5:R-:W-:-:S05]  /*4f30*/  HADD2.F32 R3, -RZ, R24.H0_H0 ;  /* 0x20000018ff037230 */ /* 0x020fca0000004100 */
[----:B0-----:R-:W-:-:S04]  /*4f40*/  FMUL R4, R3, R90 ;  /* 0x0000005a03047220 */ /* 0x001fc80000400000 */
[----:B------:R-:W-:-:S05]  /*4f50*/  FFMA R4, R87, R23, R4 ;  /* 0x0000001757047223 */ /* 0x000fca0000000004 */
[----:B------:R-:W-:-:S05]  /*4f60*/  F2FP.F16.F32.PACK_AB R4, RZ, R4 ;  /* 0x00000004ff04723e */ /* 0x000fca00000000ff */
[----:B------:R3:W-:Y:S01]  /*4f70*/  STG.E.U16 desc[UR38][R12.64+0xf2], R4 ;  /* 0x0000f2040c007986 */ /* 0x0007e2000c101526 */
[----:B------:R-:W-:Y:S05]  /*4f80*/  BRA `(.L_x_160) ;  /* 0x0000001000d07947 */ /* 0x000fea0003800000 */
.L_x_35:
[----:B------:R-:W-:Y:S01]  /*4f90*/  ISETP.GT.AND P3, PT, R4, 0x1, PT ;  /* 0x000000010400780c */ /* 0x000fe20003f64270 */
[----:B------:R-:W-:Y:S01]  /*4fa0*/  ULDC.64 UR4, c[0x0][0x5c0] ;  /* 0x0001700000047ab9 */ /* 0x000fe20000000a00 */
[-C--:B------:R-:W-:Y:S01]  /*4fb0*/  FMUL R24, R24, R23.reuse ;  /* 0x0000001718187220 */ /* 0x080fe20000400000 */
[----:B------:R-:W-:Y:S01]  /*4fc0*/  LEA R6, P4, R106, UR4, 0x1 ;  /* 0x000000046a067c11 */ /* 0x000fe2000f8808ff */
[-C--:B------:R-:W-:Y:S01]  /*4fd0*/  FMUL R25, R25, R23.reuse ;  /* 0x0000001719197220 */ /* 0x080fe20000400000 */
[----:B------:R-:W-:Y:S01]  /*4fe0*/  ISETP.GT.AND P0, PT, R3, RZ, P3 ;  /* 0x000000ff0300720c */ /* 0x000fe20001f04270 */
[-C--:B------:R-:W-:Y:S01]  /*4ff0*/  FMUL R26, R26, R23.reuse ;  /* 0x000000171a1a7220 */ /* 0x080fe20000400000 */
[----:B------:R-:W-:Y:S01]  /*5000*/  F2FP.F16.F32.PACK_AB R24, RZ, R24 ;  /* 0x00000018ff18723e */ /* 0x000fe200000000ff */
[-C--:B------:R-:W-:Y:S01]  /*5010*/  FMUL R27, R27, R23.reuse ;  /* 0x000000171b1b7220 */ /* 0x080fe20000400000 */
[----:B------:R-:W-:Y:S01]  /*5020*/  LEA.HI.X R7, R106, UR5, R103, 0x1, P4 ;  /* 0x000000056a077c11 */ /* 0x000fe2000a0f0c67 */
[----:B------:R-:W-:Y:S01]  /*5030*/  FMUL R28, R28, R23 ;  /* 0x000000171c1c7220 */ /* 0x000fe20000400000 */
[----:B------:R-:W-:Y:S01]  /*5040*/  F2FP.F16.F32.PACK_AB R25, RZ, R25 ;  /* 0x00000019ff19723e */ /* 0x000fe200000000ff */
[-C--:B------:R-:W-:Y:S01]  /*5050*/  FMUL R29, R29, R23.reuse ;  /* 0x000000171d1d7220 */ /* 0x080fe20000400000 */
[----:B------:R-:W-:Y:S01]  /*5060*/  ISETP.GT.AND P2, PT, R3, 0x8, P2 ;  /* 0x000000080300780c */ /* 0x000fe20001744270 */
[----:B------:R-:W-:Y:S01]  /*5070*/  @P1 STG.E.U16 desc[UR38][R6.64], R24 ;  /* 0x0000001806001986 */ /* 0x000fe2000c101526 */
[----:B------:R-:W-:Y:S01]  /*5080*/  ISETP.GT.AND P1, PT, R4, 0x8, PT ;  /* 0x000000080400780c */ /* 0x000fe20003f24270 */
[-C--:B------:R-:W-:Y:S01]  /*5090*/  FMUL R30, R30, R23.reuse ;  /* 0x000000171e1e7220 */ /* 0x080fe20000400000 */
[C---:B------:R-:W-:Y:S01]  /*50a0*/  SHF.L.U64.HI R5, R91.reuse, 0x1, R92 ;  /* 0x000000015b057819 */ /* 0x040fe2000001025c */
[----:B------:R-:W-:Y:S01]  /*50b0*/  @P0 STG.E.U16 desc[UR38][R6.64+0x2], R25 ;  /* 0x0000021906000986 */ /* 0x000fe2000c101526 */
[----:B------:R-:W-:Y:S01]  /*50c0*/  LEA R8, P5, R91, R6, 0x1 ;  /* 0x000000065b087211 */ /* 0x000fe200078a08ff */
[-C--:B------:R-:W-:Y:S01]  /*50d0*/  FMUL R31, R31, R23.reuse ;  /* 0x000000171f1f7220 */ /* 0x080fe20000400000 */
[----:B------:R-:W-:Y:S01]  /*50e0*/  ISETP.GT.AND P3, PT, R3, 0x8, P3 ;  /* 0x000000080300780c */ /* 0x000fe20001f64270 */
[-C--:B------:R-:W-:Y:S01]  /*50f0*/  FMUL R32, R32, R23.reuse ;  /* 0x0000001720207220 */ /* 0x080fe20000400000 */
[----:B------:R-:W-:Y:S01]  /*5100*/  ISETP.GT.AND P0, PT, R4, 0x9, PT ;  /* 0x000000090400780c */ /* 0x000fe20003f04270 */
[----:B------:R-:W-:Y:S01]  /*5110*/  IMAD.X R9, R5, 0x1, R7, P5 ;  /* 0x0000000105097824 */ /* 0x000fe200028e0607 */
[----:B------:R-:W-:Y:S01]  /*5120*/  ISETP.GT.AND P4, PT, R3, RZ, P1 ;  /* 0x000000ff0300720c */ /* 0x000fe20000f84270 */
[-C--:B------:R-:W-:Y:S01]  /*5130*/  FMUL R33, R33, R23.reuse ;  /* 0x0000001721217220 */ /* 0x080fe20000400000 */
[----:B------:R-:W-:Y:S01]  /*5140*/  F2FP.F16.F32.PACK_AB R26, RZ, R26 ;  /* 0x0000001aff1a723e */ /* 0x000fe200000000ff */
[-C--:B------:R-:W-:Y:S01]  /*5150*/  FMUL R34, R34, R23.reuse ;  /* 0x0000001722227220 */ /* 0x080fe20000400000 */
[----:B------:R-:W-:Y:S01]  /*5160*/  ISETP.GT.AND P5, PT, R3, RZ, P0 ;  /* 0x000000ff0300720c */ /* 0x000fe200007a4270 */
[----:B------:R-:W-:Y:S01]  /*5170*/  FMUL R35, R35, R23 ;  /* 0x0000001723237220 */ /* 0x000fe20000400000 */
[----:B------:R-:W-:Y:S01]  /*5180*/  F2FP.F16.F32.PACK_AB R27, RZ, R27 ;  /* 0x0000001bff1b723e */ /* 0x000fe200000000ff */
[----:B------:R-:W-:Y:S01]  /*5190*/  @P2 STG.E.U16 desc[UR38][R8.64], R26 ;  /* 0x0000001a08002986 */ /* 0x000fe2000c101526 */
[----:B------:R-:W-:Y:S01]  /*51a0*/  F2FP.F16.F32.PACK_AB R28, RZ, R28 ;  /* 0x0000001cff1c723e */ /* 0x000fe200000000ff */
[-C--:B------:R-:W-:Y:S01]  /*51b0*/  FMUL R36, R36, R23.reuse ;  /* 0x0000001724247220 */ /* 0x080fe20000400000 */
[----:B------:R-:W-:Y:S01]  /*51c0*/  ISETP.GT.AND P2, PT, R3, 0x8, P1 ;  /* 0x000000080300780c */ /* 0x000fe20000f44270 */
[----:B------:R-:W-:Y:S01]  /*51d0*/  @P3 STG.E.U16 desc[UR38][R8.64+0x2], R27 ;  /* 0x0000021b08003986 */ /* 0x000fe2000c101526 */
[----:B------:R-:W-:Y:S01]  /*51e0*/  ISETP.GT.AND P1, PT, R4, 0x10, PT ;  /* 0x000000100400780c */ /* 0x000fe20003f24270 */
[----:B------:R-:W-:Y:S01]  /*51f0*/  FMUL R37, R37, R23 ;  /* 0x0000001725257220 */ /* 0x000fe20000400000 */
[----:B------:R-:W-:Y:S01]  /*5200*/  F2FP.F16.F32.PACK_AB R29, RZ, R29 ;  /* 0x0000001dff1d723e */ /* 0x000fe200000000ff */
[----:B------:R-:W-:Y:S01]  /*5210*/  @P4 STG.E.U16 desc[UR38][R6.64+0x10], R28 ;  /* 0x0000101c06004986 */ /* 0x000fe2000c101526 */
[C---:B------:R-:W-:Y:S01]  /*5220*/  ISETP.GT.AND P3, PT, R3.reuse, 0x8, P0 ;  /* 0x000000080300780c */ /* 0x040fe20000764270 */
[-C--:B------:R-:W-:Y:S01]  /*5230*/  FMUL R38, R38, R23.reuse ;  /* 0x0000001726267220 */ /* 0x080fe20000400000 */
[----:B------:R-:W-:Y:S01]  /*5240*/  ISETP.GT.AND P0, PT, R4, 0x11, PT ;  /* 0x000000110400780c */ /* 0x000fe20003f04270 */
[----:B------:R-:W-:Y:S01]  /*5250*/  @P5 STG.E.U16 desc[UR38][R6.64+0x12], R29 ;  /* 0x0000121d06005986 */ /* 0x000fe2000c101526 */
        /* <DEDUP_REMOVED lines=161> */
[----:B------:R-:W-:Y:S01]  /*5c70*/  FMUL R87, R87, R23 ;  /* 0x0000001757577220 */ /* 0x000fe20000400000 */
[----:B------:R-:W-:-:S02]  /*5c80*/  F2FP.F16.F32.PACK_AB R62, RZ, R62 ;  /* 0x0000003eff3e723e */ /* 0x000fc400000000ff */
[C---:B------:R-:W-:Y:S02]  /*5c90*/  ISETP.GT.AND P5, PT, R3.reuse, RZ, P0 ;  /* 0x000000ff0300720c */ /* 0x040fe400007a4270 */
[----:B------:R-:W-:Y:S01]  /*5ca0*/  F2FP.F16.F32.PACK_AB R63, RZ, R63 ;  /* 0x0000003fff3f723e */ /* 0x000fe200000000ff */
[----:B------:R-:W-:Y:S01]  /*5cb0*/  @P2 STG.E.U16 desc[UR38][R8.64+0x90], R62 ;  /* 0x0000903e08002986 */ /* 0x000fe2000c101526 */
[----:B------:R-:W-:Y:S02]  /*5cc0*/  F2FP.F16.F32.PACK_AB R64, RZ, R64 ;  /* 0x00000040ff40723e */ /* 0x000fe400000000ff */
[C---:B------:R-:W-:Y:S01]  /*5cd0*/  ISETP.GT.AND P2, PT, R3.reuse, 0x8, P1 ;  /* 0x000000080300780c */ /* 0x040fe20000f44270 */
[----:B------:R-:W-:Y:S01]  /*5ce0*/  @P3 STG.E.U16 desc[UR38][R8.64+0x92], R63 ;  /* 0x0000923f08003986 */ /* 0x000fe2000c101526 */
[----:B------:R-:W-:Y:S02]  /*5cf0*/  ISETP.GT.AND P1, PT, R4, 0x58, PT ;  /* 0x000000580400780c */ /* 0x000fe40003f24270 */
[----:B------:R-:W-:Y:S01]  /*5d00*/  F2FP.F16.F32.PACK_AB R65, RZ, R65 ;  /* 0x00000041ff41723e */ /* 0x000fe200000000ff */
[----:B------:R-:W-:Y:S01]  /*5d10*/  @P4 STG.E.U16 desc[UR38][R6.64+0xa0], R64 ;  /* 0x0000a04006004986 */ /* 0x000fe2000c101526 */
[----:B------:R-:W-:-:S02]  /*5d20*/  ISETP.GT.AND P3, PT, R3, 0x8, P0 ;  /* 0x000000080300780c */ /* 0x000fc40000764270 */
[----:B------:R-:W-:Y:S01]  /*5d30*/  ISETP.GT.AND P0, PT, R4, 0x59, PT ;  /* 0x000000590400780c */ /* 0x000fe20003f04270 */
[----:B------:R-:W-:Y:S01]  /*5d40*/  @P5 STG.E.U16 desc[UR38][R6.64+0xa2], R65 ;  /* 0x0000a24106005986 */ /* 0x000fe2000c101526 */
[C---:B------:R-:W-:Y:S02]  /*5d50*/  ISETP.GT.AND P4, PT, R3.reuse, RZ, P1 ;  /* 0x000000ff0300720c */ /* 0x040fe40000f84270 */
[----:B------:R-:W-:Y:S02]  /*5d60*/  F2FP.F16.F32.PACK_AB R66, RZ, R66 ;  /* 0x00000042ff42723e */ /* 0x000fe400000000ff */
[----:B------:R-:W-:Y:S02]  /*5d70*/  ISETP.GT.AND P5, PT, R3, RZ, P0 ;  /* 0x000000ff0300720c */ /* 0x000fe400007a4270 */
[----:B------:R-:W-:Y:S01]  /*5d80*/  F2FP.F16.F32.PACK_AB R67, RZ, R67 ;  /* 0x00000043ff43723e */ /* 0x000fe200000000ff */
[----:B------:R-:W-:Y:S01]  /*5d90*/  @P2 STG.E.U16 desc[UR38][R8.64+0xa0], R66 ;  /* 0x0000a04208002986 */ /* 0x000fe2000c101526 */
[----:B------:R-:W-:-:S02]  /*5da0*/  F2FP.F16.F32.PACK_AB R68, RZ, R68 ;  /* 0x00000044ff44723e */ /* 0x000fc400000000ff */
[C---:B------:R-:W-:Y:S01]  /*5db0*/  ISETP.GT.AND P2, PT, R3.reuse, 0x8, P1 ;  /* 0x000000080300780c */ /* 0x040fe20000f44270 */
[----:B------:R-:W-:Y:S01]  /*5dc0*/  @P3 STG.E.U16 desc[UR38][R8.64+0xa2], R67 ;  /* 0x0000a24308003986 */ /* 0x000fe2000c101526 */
[C---:B------:R-:W-:Y:S02]  /*5dd0*/  ISETP.GT.AND P1, PT, R4.reuse, 0x60, PT ;  /* 0x000000600400780c */ /* 0x040fe40003f24270 */
[----:B------:R-:W-:Y:S01]  /*5de0*/  F2FP.F16.F32.PACK_AB R69, RZ, R69 ;  /* 0x00000045ff45723e */ /* 0x000fe200000000ff */
[----:B------:R-:W-:Y:S01]  /*5df0*/  @P4 STG.E.U16 desc[UR38][R6.64+0xb0], R68 ;  /* 0x0000b04406004986 */ /* 0x000fe2000c101526 */
[C---:B------:R-:W-:Y:S02]  /*5e00*/  ISETP.GT.AND P3, PT, R3.reuse, 0x8, P0 ;  /* 0x000000080300780c */ /* 0x040fe40000764270 */
[----:B------:R-:W-:Y:S01]  /*5e10*/  ISETP.GT.AND P0, PT, R4, 0x61, PT ;  /* 0x000000610400780c */ /* 0x000fe20003f04270 */
[----:B------:R-:W-:Y:S01]  /*5e20*/  @P5 STG.E.U16 desc[UR38][R6.64+0xb2], R69 ;  /* 0x0000b24506005986 */ /* 0x000fe2000c101526 */
[----:B------:R-:W-:-:S02]  /*5e30*/  ISETP.GT.AND P4, PT, R3, RZ, P1 ;  /* 0x000000ff0300720c */ /* 0x000fc40000f84270 */
[C---:B------:R-:W-:Y:S02]  /*5e40*/  ISETP.GT.AND P5, PT, R3.reuse, RZ, P0 ;  /* 0x000000ff0300720c */ /* 0x040fe400007a4270 */
[----:B------:R-:W-:Y:S02]  /*5e50*/  F2FP.F16.F32.PACK_AB R70, RZ, R70 ;  /* 0x00000046ff46723e */ /* 0x000fe400000000ff */
[----:B------:R-:W-:Y:S02]  /*5e60*/  F2FP.F16.F32.PACK_AB R71, RZ, R71 ;  /* 0x00000047ff47723e */ /* 0x000fe400000000ff */
[----:B------:R-:W-:Y:S01]  /*5e70*/  F2FP.F16.F32.PACK_AB R72, RZ, R72 ;  /* 0x00000048ff48723e */ /* 0x000fe200000000ff */
[----:B------:R-:W-:Y:S01]  /*5e80*/  @P2 STG.E.U16 desc[UR38][R8.64+0xb0], R70 ;  /* 0x0000b04608002986 */ /* 0x000fe2000c101526 */
[----:B------:R-:W-:Y:S02]  /*5e90*/  F2FP.F16.F32.PACK_AB R73, RZ, R73 ;  /* 0x00000049ff49723e */ /* 0x000fe400000000ff */
[C---:B------:R-:W-:Y:S01]  /*5ea0*/  ISETP.GT.AND P1, PT, R3.reuse, 0x8, P1 ;  /* 0x000000080300780c */ /* 0x040fe20000f24270 */
[----:B------:R-:W-:Y:S01]  /*5eb0*/  @P3 STG.E.U16 desc[UR38][R8.64+0xb2], R71 ;  /* 0x0000b24708003986 */ /* 0x000fe2000c101526 */
[----:B------:R-:W-:-:S02]  /*5ec0*/  ISETP.GT.AND P2, PT, R3, 0x8, P0 ;  /* 0x000000080300780c */ /* 0x000fc40000744270 */
[C---:B------:R-:W-:Y:S01]  /*5ed0*/  ISETP.GT.AND P0, PT, R4.reuse, 0x69, PT ;  /* 0x000000690400780c */ /* 0x040fe20003f04270 */
[----:B------:R-:W-:Y:S01]  /*5ee0*/  @P4 STG.E.U16 desc[UR38][R6.64+0xc0], R72 ;  /* 0x0000c04806004986 */ /* 0x000fe2000c101526 */
[----:B------:R-:W-:Y:S02]  /*5ef0*/  ISETP.GT.AND P4, PT, R4, 0x68, PT ;  /* 0x000000680400780c */ /* 0x000fe40003f84270 */
[----:B------:R-:W-:Y:S01]  /*5f00*/  F2FP.F16.F32.PACK_AB R74, RZ, R74 ;  /* 0x0000004aff4a723e */ /* 0x000fe200000000ff */
[----:B------:R-:W-:Y:S01]  /*5f10*/  @P5 STG.E.U16 desc[UR38][R6.64+0xc2], R73 ;  /* 0x0000c24906005986 */ /* 0x000fe2000c101526 */
[C---:B------:R-:W-:Y:S02]  /*5f20*/  ISETP.GT.AND P5, PT, R3.reuse, RZ, P4 ;  /* 0x000000ff0300720c */ /* 0x040fe400027a4270 */
[----:B------:R-:W-:Y:S01]  /*5f30*/  ISETP.GT.AND P3, PT, R3, RZ, P0 ;  /* 0x000000ff0300720c */ /* 0x000fe20000764270 */
[----:B------:R-:W-:Y:S01]  /*5f40*/  @P1 STG.E.U16 desc[UR38][R8.64+0xc0], R74 ;  /* 0x0000c04a08001986 */ /* 0x000fe2000c101526 */
[----:B------:R-:W-:-:S02]  /*5f50*/  F2FP.F16.F32.PACK_AB R75, RZ, R75 ;  /* 0x0000004bff4b723e */ /* 0x000fc400000000ff */
[----:B------:R-:W-:Y:S02]  /*5f60*/  F2FP.F16.F32.PACK_AB R76, RZ, R76 ;  /* 0x0000004cff4c723e */ /* 0x000fe400000000ff */
[C---:B------:R-:W-:Y:S01]  /*5f70*/  ISETP.GT.AND P4, PT, R3.reuse, 0x8, P4 ;  /* 0x000000080300780c */ /* 0x040fe20002784270 */
[----:B------:R-:W-:Y:S01]  /*5f80*/  @P2 STG.E.U16 desc[UR38][R8.64+0xc2], R75 ;  /* 0x0000c24b08002986 */ /* 0x000fe2000c101526 */
[----:B------:R-:W-:Y:S02]  /*5f90*/  F2FP.F16.F32.PACK_AB R77, RZ, R77 ;  /* 0x0000004dff4d723e */ /* 0x000fe400000000ff */
[C---:B------:R-:W-:Y:S01]  /*5fa0*/  ISETP.GT.AND P2, PT, R4.reuse, 0x71, PT ;  /* 0x000000710400780c */ /* 0x040fe20003f44270 */
[----:B------:R-:W-:Y:S01]  /*5fb0*/  @P5 STG.E.U16 desc[UR38][R6.64+0xd0], R76 ;  /* 0x0000d04c06005986 */ /* 0x000fe2000c101526 */
[----:B------:R-:W-:Y:S02]  /*5fc0*/  ISETP.GT.AND P5, PT, R3, 0x8, P0 ;  /* 0x000000080300780c */ /* 0x000fe400007a4270 */
[C---:B------:R-:W-:Y:S01]  /*5fd0*/  ISETP.GT.AND P1, PT, R4.reuse, 0x78, PT ;  /* 0x000000780400780c */ /* 0x040fe20003f24270 */
[----:B------:R-:W-:Y:S01]  /*5fe0*/  @P3 STG.E.U16 desc[UR38][R6.64+0xd2], R77 ;  /* 0x0000d24d06003986 */ /* 0x000fe2000c101526 */
[----:B------:R-:W-:-:S02]  /*5ff0*/  ISETP.GT.AND P3, PT, R4, 0x70, PT ;  /* 0x000000700400780c */ /* 0x000fc40003f64270 */
[----:B------:R-:W-:Y:S01]  /*6000*/  ISETP.GT.AND P0, PT, R4, 0x79, PT ;  /* 0x000000790400780c */ /* 0x000fe20003f04270 */
[----:B------:R-:W-:Y:S01]  /*6010*/  @P4 IMAD.MOV.U32 R4, RZ, RZ, R8 ;  /* 0x000000ffff044224 */ /* 0x000fe200078e0008 */
[----:B------:R-:W-:Y:S01]  /*6020*/  F2FP.F16.F32.PACK_AB R78, RZ, R78 ;  /* 0x0000004eff4e723e */ /* 0x000fe200000000ff */
[----:B------:R-:W-:Y:S01]  /*6030*/  @P4 IMAD.MOV.U32 R5, RZ, RZ, R9 ;  /* 0x000000ffff054224 */ /* 0x000fe200078e0009 */
[----:B------:R-:W-:Y:S02]  /*6040*/  F2FP.F16.F32.PACK_AB R79, RZ, R79 ;  /* 0x0000004fff4f723e */ /* 0x000fe400000000ff */
[----:B------:R-:W-:Y:S02]  /*6050*/  F2FP.F16.F32.PACK_AB R80, RZ, R80 ;  /* 0x00000050ff50723e */ /* 0x000fe400000000ff */
[----:B------:R0:W-:Y:S01]  /*6060*/  @P4 STG.E.U16 desc[UR38][R4.64+0xd0], R78 ;  /* 0x0000d04e04004986 */ /* 0x0001e2000c101526 */
[----:B------:R-:W-:Y:S02]  /*6070*/  ISETP.GT.AND P4, PT, R3, RZ, P2 ;  /* 0x000000ff0300720c */ /* 0x000fe40001784270 */
[----:B------:R-:W-:-:S02]  /*6080*/  F2FP.F16.F32.PACK_AB R81, RZ, R81 ;  /* 0x00000051ff51723e */ /* 0x000fc400000000ff */
[----:B------:R-:W-:Y:S02]  /*6090*/  ISETP.GT.AND P2, PT, R3, 0x8, P2 ;  /* 0x000000080300780c */ /* 0x000fe40001744270 */
[----:B------:R-:W-:Y:S02]  /*60a0*/  F2FP.F16.F32.PACK_AB R82, RZ, R82 ;  /* 0x00000052ff52723e */ /* 0x000fe400000000ff */
[----:B------:R-:W-:Y:S02]  /*60b0*/  F2FP.F16.F32.PACK_AB R83, RZ, R83 ;  /* 0x00000053ff53723e */ /* 0x000fe400000000ff */
[----:B------:R-:W-:Y:S01]  /*60c0*/  F2FP.F16.F32.PACK_AB R84, RZ, R84 ;  /* 0x00000054ff54723e */ /* 0x000fe200000000ff */
[----:B0-----:R-:W-:Y:S01]  /*60d0*/  @P5 IMAD.MOV.U32 R4, RZ, RZ, R8 ;  /* 0x000000ffff045224 */ /* 0x001fe200078e0008 */
[----:B------:R-:W-:Y:S01]  /*60e0*/  F2FP.F16.F32.PACK_AB R85, RZ, R85 ;  /* 0x00000055ff55723e */ /* 0x000fe200000000ff */
[----:B------:R-:W-:Y:S01]  /*60f0*/  @P5 IMAD.MOV.U32 R5, RZ, RZ, R9 ;  /* 0x000000ffff055224 */ /* 0x000fe200078e0009 */
[----:B------:R-:W-:-:S02]  /*6100*/  F2FP.F16.F32.PACK_AB R86, RZ, R86 ;  /* 0x00000056ff56723e */ /* 0x000fc400000000ff */
[----:B------:R-:W-:Y:S02]  /*6110*/  F2FP.F16.F32.PACK_AB R87, RZ, R87 ;  /* 0x00000057ff57723e */ /* 0x000fe400000000ff */
[----:B------:R0:W-:Y:S01]  /*6120*/  @P5 STG.E.U16 desc[UR38][R4.64+0xd2], R79 ;  /* 0x0000d24f04005986 */ /* 0x0001e2000c101526 */
[C---:B------:R-:W-:Y:S02]  /*6130*/  ISETP.GT.AND P5, PT, R3.reuse, RZ, P3 ;  /* 0x000000ff0300720c */ /* 0x040fe40001fa4270 */
[----:B------:R-:W-:-:S11]  /*6140*/  ISETP.GT.AND P3, PT, R3, 0x8, P3 ;  /* 0x000000080300780c */ /* 0x000fd60001f64270 */
[----:B0-----:R-:W-:Y:S02]  /*6150*/  @P5 IMAD.MOV.U32 R4, RZ, RZ, R6 ;  /* 0x000000ffff045224 */ /* 0x001fe400078e0006 */
[----:B------:R-:W-:-:S05]  /*6160*/  @P5 IMAD.MOV.U32 R5, RZ, RZ, R7 ;  /* 0x000000ffff055224 */ /* 0x000fca00078e0007 */
[----:B------:R0:W-:Y:S01]  /*6170*/  @P5 STG.E.U16 desc[UR38][R4.64+0xe0], R80 ;  /* 0x0000e05004005986 */ /* 0x0001e2000c101526 */
[C---:B------:R-:W-:Y:S02]  /*6180*/  ISETP.GT.AND P5, PT, R3.reuse, RZ, P0 ;  /* 0x000000ff0300720c */ /* 0x040fe400007a4270 */
[----:B------:R-:W-:Y:S01]  /*6190*/  ISETP.GT.AND P0, PT, R3, 0x8, P0 ;  /* 0x000000080300780c */ /* 0x000fe20000704270 */
[----:B0-----:R-:W-:Y:S02]  /*61a0*/  @P4 IMAD.MOV.U32 R4, RZ, RZ, R6 ;  /* 0x000000ffff044224 */ /* 0x001fe400078e0006 */
[----:B------:R-:W-:-:S05]  /*61b0*/  @P4 IMAD.MOV.U32 R5, RZ, RZ, R7 ;  /* 0x000000ffff054224 */ /* 0x000fca00078e0007 */
[----:B------:R0:W-:Y:S01]  /*61c0*/  @P4 STG.E.U16 desc[UR38][R4.64+0xe2], R81 ;  /* 0x0000e25104004986 */ /* 0x0001e2000c101526 */
[C---:B------:R-:W-:Y:S02]  /*61d0*/  ISETP.GT.AND P4, PT, R3.reuse, RZ, P1 ;  /* 0x000000ff0300720c */ /* 0x040fe40000f84270 */
[----:B------:R-:W-:Y:S01]  /*61e0*/  ISETP.GT.AND P1, PT, R3, 0x8, P1 ;  /* 0x000000080300780c */ /* 0x000fe20000f24270 */
[----:B0-----:R-:W-:Y:S02]  /*61f0*/  @P3 IMAD.MOV.U32 R4, RZ, RZ, R8 ;  /* 0x000000ffff043224 */ /* 0x001fe400078e0008 */
[----:B------:R-:W-:-:S05]  /*6200*/  @P3 IMAD.MOV.U32 R5, RZ, RZ, R9 ;  /* 0x000000ffff053224 */ /* 0x000fca00078e0009 */
[----:B------:R0:W-:Y:S02]  /*6210*/  @P3 STG.E.U16 desc[UR38][R4.64+0xe0], R82 ;  /* 0x0000e05204003986 */ /* 0x0001e4000c101526 */
[----:B0-----:R-:W-:Y:S02]  /*6220*/  @P2 IMAD.MOV.U32 R4, RZ, RZ, R8 ;  /* 0x000000ffff042224 */ /* 0x001fe400078e0008 */
[----:B------:R-:W-:-:S05]  /*6230*/  @P2 IMAD.MOV.U32 R5, RZ, RZ, R9 ;  /* 0x000000ffff052224 */ /* 0x000fca00078e0009 */
[----:B------:R0:W-:Y:S02]  /*6240*/  @P2 STG.E.U16 desc[UR38][R4.64+0xe2], R83 ;  /* 0x0000e25304002986 */ /* 0x0001e4000c101526 */
[----:B0-----:R-:W-:Y:S02]  /*6250*/  @P4 IMAD.MOV.U32 R4, RZ, RZ, R6 ;  /* 0x000000ffff044224 */ /* 0x001fe400078e0006 */
[----:B------:R-:W-:-:S05]  /*6260*/  @P4 IMAD.MOV.U32 R5, RZ, RZ, R7 ;  /* 0x000000ffff054224 */ /* 0x000fca00078e0007 */
[----:B------:R0:W-:Y:S04]  /*6270*/  @P4 STG.E.U16 desc[UR38][R4.64+0xf0], R84 ;  /* 0x0000f05404004986 */ /* 0x0001e8000c101526 */
[----:B------:R1:W-:Y:S01]  /*6280*/  @P5 STG.E.U16 desc[UR38][R6.64+0xf2], R85 ;  /* 0x0000f25506005986 */ /* 0x0003e2000c101526 */
[----:B0-----:R-:W-:Y:S02]  /*6290*/  @P1 IMAD.MOV.U32 R4, RZ, RZ, R8 ;  /* 0x000000ffff041224 */ /* 0x001fe400078e0008 */
[----:B------:R-:W-:-:S05]  /*62a0*/  @P1 IMAD.MOV.U32 R5, RZ, RZ, R9 ;  /* 0x000000ffff051224 */ /* 0x000fca00078e0009 */
[----:B------:R1:W-:Y:S04]  /*62b0*/  @P1 STG.E.U16 desc[UR38][R4.64+0xf0], R86 ;  /* 0x0000f05604001986 */ /* 0x0003e8000c101526 */
[----:B------:R1:W-:Y:S02]  /*62c0*/  @P0 STG.E.U16 desc[UR38][R8.64+0xf2], R87 ;  /* 0x0000f25708000986 */ /* 0x0003e4000c101526 */
.L_x_160:
[----:B------:R-:W-:Y:S05]  /*62d0*/  BSYNC B0 ;  /* 0x0000000000007941 */ /* 0x000fea0003800000 */
.L_x_34:
[----:B------:R-:W-:Y:S01]  /*62e0*/  IADD3 R16, P0, R16, UR36, RZ ;  /* 0x0000002410107c10 */ /* 0x000fe2000ff1e0ff */
[----:B------:R-:W-:Y:S01]  /*62f0*/  ULDC.64 UR4, c[0x0][0x650] ;  /* 0x0001940000047ab9 */ /* 0x000fe20000000a00 */
[----:B------:R-:W-:Y:S01]  /*6300*/  PRMT R3, RZ, 0x7610, R3 ;  /* 0x00007610ff037816 */ /* 0x000fe20000000003 */
[----:B------:R-:W-:Y:S01]  /*6310*/  IMAD.MOV.U32 R100, RZ, RZ, -0x1 ;  /* 0xffffffffff647424 */ /* 0x000fe200078e00ff */
[----:B------:R-:W-:Y:S01]  /*6320*/  IADD3.X R17, R17, UR42, RZ, P0, !PT ;  /* 0x0000002a11117c10 */ /* 0x000fe200087fe4ff */
[----:B------:R-:W-:Y:S01]  /*6330*/  IMAD.MOV.U32 R101, RZ, RZ, -0x1 ;  /* 0xffffffffff657424 */ /* 0x000fe200078e00ff */
[----:B------:R-:W-:-:S04]  /*6340*/  ISETP.GE.U32.AND P0, PT, R16, UR4, PT ;  /* 0x0000000410007c0c */ /* 0x000fc8000bf06070 */
[----:B------:R-:W-:-:S13]  /*6350*/  ISETP.GE.U32.AND.EX P0, PT, R17, UR5, PT, P0 ;  /* 0x0000000511007c0c */ /* 0x000fda000bf06100 */
[----:B------:R-:W-:Y:S05]  /*6360*/  @P0 BRA `(.L_x_161) ;  /* 0x00000004004c0947 */ /* 0x000fea0003800000 */
[----:B------:R-:W0:Y:S01]  /*6370*/  LDC.64 R10, c[0x0][0x628] ;  /* 0x00018a00ff0a7b82 */ /* 0x000e220000000a00 */
[----:B---3--:R-:W3:Y:S01]  /*6380*/  S2R R12, SR_CTAID.X ;  /* 0x00000000000c7919 */ /* 0x008ee20000002500 */
[----:B-12-4-:R-:W-:Y:S02]  /*6390*/  IMAD.MOV.U32 R8, RZ, RZ, R16 ;  /* 0x000000ffff087224 */ /* 0x016fe400078e0010 */
[----:B------:R-:W-:Y:S01]  /*63a0*/  IMAD.MOV.U32 R9, RZ, RZ, R17 ;  /* 0x000000ffff097224 */ /* 0x000fe200078e0011 */
[----:B------:R-:W1:Y:S03]  /*63b0*/  S2R R20, SR_CTAID.Y ;  /* 0x0000000000147919 */ /* 0x000e660000002600 */
[----:B------:R-:W2:Y:S08]  /*63c0*/  LDC R0, c[0x0][0x630] ;  /* 0x00018c00ff007b82 */ /* 0x000eb00000000800 */
[----:B------:R-:W4:Y:S01]  /*63d0*/  LDC.64 R14, c[0x0][0x620] ;  /* 0x00018800ff0e7b82 */ /* 0x000f220000000a00 */
[----:B0-----:R-:W-:-:S04]  /*63e0*/  ISETP.NE.U32.AND P0, PT, R10, RZ, PT ;  /* 0x000000ff0a00720c */ /* 0x001fc80003f05070 */
[----:B------:R-:W-:-:S13]  /*63f0*/  ISETP.NE.AND.EX P0, PT, R11, RZ, PT, P0 ;  /* 0x000000ff0b00720c */ /* 0x000fda0003f05300 */
[----:B-1234-:R-:W-:Y:S05]  /*6400*/  @!P0 BRA `(.L_x_162) ;  /* 0x0000000000288947 */ /* 0x01efea0003800000 */
        /* <DEDUP_REMOVED lines=10> */
.L_x_162:
[-CC-:B------:R-:W-:Y:S01]  /*64b0*/  SHF.R.U64 R101, R8, R0.reuse, R9.reuse ;  /* 0x0000000008657219 */ /* 0x180fe20000001209 */
[----:B------:R-:W0:Y:S01]  /*64c0*/  LDC.64 R26, c[0x0][0x640] ;  /* 0x00019000ff1a7b82 */ /* 0x000e220000000a00 */
[----:B------:R-:W-:Y:S01]  /*64d0*/  SHF.R.U32.HI R0, RZ, R0, R9 ;  /* 0x00000000ff007219 */ /* 0x000fe20000011609 */
[----:B------:R-:W-:Y:S01]  /*64e0*/  ULDC UR4, c[0x0][0x150] ;  /* 0x0000540000047ab9 */ /* 0x000fe20000000800 */
[----:B------:R-:W-:Y:S02]  /*64f0*/  IADD3 R3, P0, RZ, -R101, RZ ;  /* 0x80000065ff037210 */ /* 0x000fe40007f1e0ff */
[----:B------:R-:W-:-:S03]  /*6500*/  I2FP.F32.U32 R7, R12 ;  /* 0x0000000c00077245 */ /* 0x000fc60000201000 */
[----:B------:R-:W1:Y:S01]  /*6510*/  LDC R6, c[0x0][0x618] ;  /* 0x00018600ff067b82 */ /* 0x000e620000000800 */
[----:B------:R-:W-:Y:S02]  /*6520*/  IMAD.X R5, RZ, RZ, ~R0, P0 ;  /* 0x000000ffff057224 */ /* 0x000fe400000e0e00 */
[----:B------:R-:W-:Y:S01]  /*6530*/  FMUL R7, R7, UR4 ;  /* 0x0000000407077c20 */ /* 0x000fe20008400000 */
[----:B------:R-:W-:Y:S01]  /*6540*/  ULDC UR4, c[0x0][0x154] ;  /* 0x0000550000047ab9 */ /* 0x000fe20000000800 */
[-C--:B------:R-:W-:Y:S02]  /*6550*/  IMAD R0, R5, R14.reuse, RZ ;  /* 0x0000000e05007224 */ /* 0x080fe400078e02ff */
[C---:B------:R-:W-:Y:S01]  /*6560*/  IMAD.WIDE.U32 R4, R3.reuse, R14, R16 ;  /* 0x0000000e03047225 */ /* 0x040fe200078e0010 */
[----:B------:R-:W2:Y:S01]  /*6570*/  LDC R8, c[0x0][0x608] ;  /* 0x00018200ff087b82 */ /* 0x000ea20000000800 */
[----:B------:R-:W3:Y:S02]  /*6580*/  F2I.U32.TRUNC.NTZ R7, R7 ;  /* 0x0000000700077305 */ /* 0x000ee4000020f000 */
[----:B------:R-:W-:Y:S01]  /*6590*/  IMAD R3, R3, R15, R0 ;  /* 0x0000000f03037224 */ /* 0x000fe200078e0200 */
[----:B------:R-:W-:-:S03]  /*65a0*/  I2FP.F32.U32 R0, R20 ;  /* 0x0000001400007245 */ /* 0x000fc60000201000 */
[----:B------:R-:W-:Y:S01]  /*65b0*/  IMAD.IADD R3, R5, 0x1, R3 ;  /* 0x0000000105037824 */ /* 0x000fe200078e0203 */
[----:B------:R-:W4:Y:S01]  /*65c0*/  LDC R11, c[0x0][0x658] ;  /* 0x00019600ff0b7b82 */ /* 0x000f220000000800 */
[----:B0-----:R-:W-:-:S04]  /*65d0*/  ISETP.NE.U32.AND P0, PT, R26, RZ, PT ;  /* 0x000000ff1a00720c */ /* 0x001fc80003f05070 */
[----:B------:R-:W-:-:S03]  /*65e0*/  ISETP.NE.AND.EX P0, PT, R27, RZ, PT, P0 ;  /* 0x000000ff1b00720c */ /* 0x000fc60003f05300 */
[----:B------:R-:W0:Y:S01]  /*65f0*/  LDC R9, c[0x0][0x144] ;  /* 0x00005100ff097b82 */ /* 0x000e220000000800 */
[-C--:B-1----:R-:W-:Y:S01]  /*6600*/  SHF.R.U64 R10, R4, R6.reuse, R3 ;  /* 0x00000006040a7219 */ /* 0x082fe20000001203 */
[----:B---3--:R-:W-:Y:S01]  /*6610*/  IMAD.MOV R7, RZ, RZ, -R7 ;  /* 0x000000ffff077224 */ /* 0x008fe200078e0a07 */
[----:B------:R-:W-:Y:S01]  /*6620*/  SHF.R.U32.HI R3, RZ, R6, R3 ;  /* 0x00000006ff037219 */ /* 0x000fe20000011603 */
[----:B------:R-:W-:-:S04]  /*6630*/  FMUL R6, R0, UR4 ;  /* 0x0000000400067c20 */ /* 0x000fc80008400000 */
[----:B------:R-:W1:Y:S01]  /*6640*/  LDC R21, c[0x0][0x148] ;  /* 0x00005200ff157b82 */ /* 0x000e620000000800 */
[----:B------:R3:W0:Y:S01]  /*6650*/  F2I.U32.TRUNC.NTZ R14, R6 ;  /* 0x00000006000e7305 */ /* 0x000622000020f000 */
[-CC-:B--2---:R-:W-:Y:S02]  /*6660*/  SHF.R.U64 R13, R10, R8.reuse, R3.reuse ;  /* 0x000000080a0d7219 */ /* 0x184fe40000001203 */
[----:B------:R-:W-:-:S04]  /*6670*/  SHF.R.U32.HI R0, RZ, R8, R3 ;  /* 0x00000008ff007219 */ /* 0x000fc80000011603 */
[----:B-----5:R-:W2:Y:S01]  /*6680*/  LDC R24, c[0x0][0x648] ;  /* 0x00019200ff187b82 */ /* 0x020ea20000000800 */
[-CC-:B----4-:R-:W-:Y:S02]  /*6690*/  SHF.R.U64 R15, R13, R11.reuse, R0.reuse ;  /* 0x0000000b0d0f7219 */ /* 0x190fe40000001200 */
[----:B------:R-:W-:-:S03]  /*66a0*/  SHF.R.U32.HI R5, RZ, R11, R0 ;  /* 0x0000000bff057219 */ /* 0x000fc60000011600 */
[----:B------:R-:W-:Y:S02]  /*66b0*/  IMAD.MOV.U32 R4, RZ, RZ, R15 ;  /* 0x000000ffff047224 */ /* 0x000fe400078e000f */
[----:B------:R-:W4:Y:S01]  /*66c0*/  LDC R28, c[0x0][0x638] ;  /* 0x00018e00ff1c7b82 */ /* 0x000f220000000800 */
[----:B0-----:R-:W-:-:S07]  /*66d0*/  IMAD R25, R9, R7, R12 ;  /* 0x0000000709197224 */ /* 0x001fce00078e020c */
[----:B------:R-:W0:Y:S08]  /*66e0*/  LDC R29, c[0x0][0x610] ;  /* 0x00018400ff1d7b82 */ /* 0x000e300000000800 */
[----:B------:R-:W0:Y:S01]  /*66f0*/  LDC R30, c[0x0][0x600] ;  /* 0x00018000ff1e7b82 */ /* 0x000e220000000800 */
[----:B-123--:R-:W-:Y:S05]  /*6700*/  @!P0 BRA `(.L_x_163) ;  /* 0x0000000000288947 */ /* 0x00efea0003800000 */
[----:B------:R-:W1:Y:S02]  /*6710*/  LDC R0, c[0x0][0x64c] ;  /* 0x00019300ff007b82 */ /* 0x000e640000000800 */
[----:B-1----:R-:W-:-:S05]  /*6720*/  IADD3 R3, P0, R15, R0, RZ ;  /* 0x000000000f037210 */ /* 0x002fca0007f1e0ff */
        /* <DEDUP_REMOVED lines=8> */
.L_x_163:
[----:B------:R-:W-:Y:S01]  /*67b0*/  ISETP.NE.AND P0, PT, R2, 0x1, PT ;  /* 0x000000010200780c */ /* 0x000fe20003f05270 */
[----:B------:R-:W-:Y:S01]  /*67c0*/  IMAD.MOV R14, RZ, RZ, -R14 ;  /* 0x000000ffff0e7224 */ /* 0x000fe200078e0a0e */
[----:B------:R-:W-:Y:S02]  /*67d0*/  SHF.R.U64 R3, R4, R24, R5 ;  /* 0x0000001804037219 */ /* 0x000fe40000001205 */
[----:B------:R-:W-:Y:S02]  /*67e0*/  LOP3.LUT R0, R13, R98, RZ, 0xc0, !PT ;  /* 0x000000620d007212 */ /* 0x000fe400078ec0ff */
[----:B------:R-:W-:Y:S01]  /*67f0*/  LOP3.LUT R10, R10, R97, RZ, 0xc0, !PT ;  /* 0x000000610a0a7212 */ /* 0x000fe200078ec0ff */
[----:B------:R-:W-:Y:S02]  /*6800*/  IMAD.MOV R4, RZ, RZ, -R3 ;  /* 0x000000ffff047224 */ /* 0x000fe400078e0a03 */
[----:B------:R-:W-:Y:S02]  /*6810*/  IMAD R0, R93, R3, R0 ;  /* 0x000000035d007224 */ /* 0x000fe400078e0200 */
[----:B----4-:R-:W-:-:S02]  /*6820*/  IMAD R3, R4, R28, R15 ;  /* 0x0000001c04037224 */ /* 0x010fc400078e020f */
[----:B------:R-:W-:Y:S02]  /*6830*/  @P0 IMAD R25, R21, R14, R20 ;  /* 0x0000000e15190224 */ /* 0x000fe400078e0214 */
[----:B0-----:R-:W-:Y:S02]  /*6840*/  IMAD R5, R3, R30, R10 ;  /* 0x0000001e03057224 */ /* 0x001fe400078e020a */
[----:B------:R-:W-:Y:S02]  /*6850*/  IMAD R0, R0, R29, R25 ;  /* 0x0000001d00007224 */ /* 0x000fe400078e0219 */
[----:B------:R-:W-:-:S03]  /*6860*/  IMAD.MOV.U32 R4, RZ, RZ, 0x1 ;  /* 0x00000001ff047424 */ /* 0x000fc600078e00ff */
[----:B------:R-:W-:Y:S02]  /*6870*/  SEL R100, R5, R0, !P0 ;  /* 0x0000000005647207 */ /* 0x000fe40004000000 */
[----:B------:R-:W-:Y:S02]  /*6880*/  PRMT R3, R4, 0x7610, R3 ;  /* 0x0000761004037816 */ /* 0x000fe40000000003 */
[----:B------:R-:W-:-:S07]  /*6890*/  SEL R0, R0, R5, !P0 ;  /* 0x0000000500007207 */ /* 0x000fce0004000000 */
.L_x_161:
[----:B------:R-:W-:Y:S01]  /*68a0*/  UIMAD.WIDE.U32 UR4, UR41, 0x24924925, URZ ;  /* 0x24924925290478a5 */ /* 0x000fe2000f8e003f */
[----:B------:R-:W-:Y:S01]  /*68b0*/  LOP3.LUT P0, RZ, R3, 0xff, RZ, 0xc0, !PT ;  /* 0x000000ff03ff7812 */ /* 0x000fe2000780c0ff */
[----:B------:R-:W-:Y:S02]  /*68c0*/  IMAD.MOV.U32 R103, RZ, RZ, R0 ;  /* 0x000000ffff677224 */ /* 0x000fe400078e0000 */
[----:B------:R-:W-:-:S04]  /*68d0*/  UIADD3 UR4, UR41, -UR5, URZ ;  /* 0x8000000529047290 */ /* 0x000fc8000fffe03f */
[----:B------:R-:W-:-:S04]  /*68e0*/  ULEA.HI UR4, UR4, UR5, URZ, 0x1f ;  /* 0x0000000504047291 */ /* 0x000fc8000f8ff83f */
[----:B------:R-:W-:-:S04]  /*68f0*/  USHF.R.U32.HI UR4, URZ, 0x2, UR4 ;  /* 0x000000023f047899 */ /* 0x000fc80008011604 */
[----:B------:R-:W-:Y:S01]  /*6900*/  UIMAD UR41, UR4, -0x7, UR41 ;  /* 0xfffffff9042978a4 */ /* 0x000fe2000f8e0229 */
[----:B------:R-:W-:Y:S11]  /*6910*/  @P0 BRA `(.L_x_164) ;  /* 0xffffffa800f00947 */ /* 0x000ff6000383ffff */
[----:B------:R-:W-:Y:S05]  /*6920*/  EXIT ;  /* 0x000000000000794d */ /* 0x000fea0003800000 */
.L_x_7:
        /* <DEDUP_REMOVED lines=26> */
.L_x_166:
[----:B------:R-:W0:Y:S01]  /*6ad0*/  LDC.64 R30, c[0x0][0x640] ;  /* 0x00019000ff1e7b82 */ /* 0x000e220000000a00 */
[-CC-:B------:R-:W-:Y:S01]  /*6ae0*/  SHF.R.U64 R22, R14, R8.reuse, R15.reuse ;  /* 0x000000080e167219 */ /* 0x180fe2000000120f */
[----:B------:R-:W-:Y:S01]  /*6af0*/  IMAD.MOV.U32 R27, RZ, RZ, 0x1 ;  /* 0x00000001ff1b7424 */ /* 0x000fe200078e00ff */
[----:B------:R-:W-:Y:S02]  /*6b00*/  SHF.R.U32.HI R7, RZ, R8, R15 ;  /* 0x00000008ff077219 */ /* 0x000fe4000001160f */
[----:B------:R-:W-:-:S03]  /*6b10*/  IADD3 R13, P0, RZ, -R22, RZ ;  /* 0x80000016ff0d7210 */ /* 0x000fc60007f1e0ff */
[----:B------:R-:W1:Y:S02]  /*6b20*/  LDC R12, c[0x0][0x618] ;  /* 0x00018600ff0c7b82 */ /* 0x000e640000000800 */
[----:B------:R-:W-:Y:S02]  /*6b30*/  IMAD.X R7, RZ, RZ, ~R7, P0 ;  /* 0x000000ffff077224 */ /* 0x000fe400000e0e07 */
[----:B------:R-:W-:-:S04]  /*6b40*/  IMAD.WIDE.U32 R10, R13, R24, R16 ;  /* 0x000000180d0a7225 */ /* 0x000fc800078e0010 */
[----:B------:R-:W2:Y:S01]  /*6b50*/  LDC R14, c[0x0][0x608] ;  /* 0x00018200ff0e7b82 */ /* 0x000ea20000000800 */
[----:B------:R-:W-:-:S04]  /*6b60*/  IMAD R8, R7, R24, RZ ;  /* 0x0000001807087224 */ /* 0x000fc800078e02ff */
[----:B------:R-:W-:-:S03]  /*6b70*/  IMAD R7, R13, R25, R8 ;  /* 0x000000190d077224 */ /* 0x000fc600078e0208 */
[----:B------:R-:W3:Y:S01]  /*6b80*/  LDC R28, c[0x0][0x658] ;  /* 0x00019600ff1c7b82 */ /* 0x000ee20000000800 */
[----:B------:R-:W-:Y:S01]  /*6b90*/  IMAD.IADD R7, R11, 0x1, R7 ;  /* 0x000000010b077824 */ /* 0x000fe200078e0207 */
[----:B0-----:R-:W-:Y:S01]  /*6ba0*/  ISETP.NE.U32.AND P0, PT, R30, RZ, PT ;  /* 0x000000ff1e00720c */ /* 0x001fe20003f05070 */
[----:B------:R-:W-:-:S03]  /*6bb0*/  IMAD.MOV.U32 R11, RZ, RZ, -0x1 ;  /* 0xffffffffff0b7424 */ /* 0x000fc600078e00ff */
        /* <DEDUP_REMOVED lines=8> */
[-C--:B---3--:R-:W-:Y:S02]  /*6c40*/  SHF.L.U32 R10, R11, R28.reuse, RZ ;  /* 0x0000001c0b0a7219 */ /* 0x088fe400000006ff */
[--C-:B------:R-:W-:Y:S02]  /*6c50*/  SHF.R.U64 R26, R24, R28, R7.reuse ;  /* 0x0000001c181a7219 */ /* 0x100fe40000001207 */
[----:B------:R-:W-:Y:S02]  /*6c60*/  LOP3.LUT R29, RZ, R10, RZ, 0x33, !PT ;  /* 0x0000000aff1d7212 */ /* 0x000fe400078e33ff */
[----:B------:R-:W-:Y:S01]  /*6c70*/  SHF.R.U32.HI R11, RZ, R28, R7 ;  /* 0x0000001cff0b7219 */ /* 0x000fe20000011607 */
[----:B------:R-:W3:Y:S01]  /*6c80*/  LDC R32, c[0x0][0x610] ;  /* 0x00018400ff207b82 */ /* 0x000ee20000000800 */
[----:B------:R-:W-:Y:S01]  /*6c90*/  IMAD.MOV.U32 R10, RZ, RZ, R26 ;  /* 0x000000ffff0a7224 */ /* 0x000fe200078e001a */
[----:B------:R-:W-:Y:S06]  /*6ca0*/  @!P0 BRA `(.L_x_167) ;  /* 0x0000000000288947 */ /* 0x000fec0003800000 */
        /* <DEDUP_REMOVED lines=10> */
.L_x_167:
[----:B------:R-:W-:Y:S02]  /*6d50*/  ISETP.NE.AND P0, PT, R2, 0x1, PT ;  /* 0x000000010200780c */ /* 0x000fe40003f05270 */
[----:B-1----:R-:W-:Y:S01]  /*6d60*/  SHF.R.U64 R8, R10, R8, R11 ;  /* 0x000000080a087219 */ /* 0x002fe2000000120b */
[----:B0-----:R-:W-:Y:S01]  /*6d70*/  VIADD R11, R21, 0xffffffff ;  /* 0xffffffff150b7836 */ /* 0x001fe20000000000 */
[----:B------:R-:W-:Y:S02]  /*6d80*/  SHF.L.U32 R27, R27, R28, RZ ;  /* 0x0000001c1b1b7219 */ /* 0x000fe400000006ff */
[----:B------:R-:W-:Y:S01]  /*6d90*/  LOP3.LUT R5, R24, R29, RZ, 0xc0, !PT ;  /* 0x0000001d18057212 */ /* 0x000fe200078ec0ff */
[----:B------:R-:W-:-:S04]  /*6da0*/  IMAD.MOV R7, RZ, RZ, -R8 ;  /* 0x000000ffff077224 */ /* 0x000fc800078e0a08 */
[----:B------:R-:W-:Y:S02]  /*6db0*/  IMAD R5, R27, R8, R5 ;  /* 0x000000081b057224 */ /* 0x000fe400078e0205 */
[----:B------:R-:W-:Y:S01]  /*6dc0*/  @P0 IMAD R6, R9, R23, R4 ;  /* 0x0000001709060224 */ /* 0x000fe200078e0204 */
[----:B------:R-:W-:Y:S01]  /*6dd0*/  LOP3.LUT R9, R20, R11, RZ, 0xc0, !PT ;  /* 0x0000000b14097212 */ /* 0x000fe200078ec0ff */
[----:B--2---:R-:W-:Y:S02]  /*6de0*/  IMAD R4, R7, R25, R26 ;  /* 0x0000001907047224 */ /* 0x004fe400078e021a */
[----:B---3--:R-:W-:Y:S02]  /*6df0*/  IMAD R6, R5, R32, R6 ;  /* 0x0000002005067224 */ /* 0x008fe400078e0206 */
[----:B------:R-:W-:Y:S02]  /*6e00*/  IMAD R5, R4, R21, R9 ;  /* 0x0000001504057224 */ /* 0x000fe400078e0209 */
[----:B------:R-:W-:-:S02]  /*6e10*/  IMAD.MOV.U32 R8, RZ, RZ, 0x1 ;  /* 0x00000001ff087424 */ /* 0x000fc400078e00ff */
[----:B------:R-:W-:Y:S01]  /*6e20*/  IMAD.MOV.U32 R7, RZ, RZ, R22 ;  /* 0x000000ffff077224 */ /* 0x000fe200078e0016 */
[----:B------:R-:W-:Y:S02]  /*6e30*/  SEL R21, R5, R6, !P0 ;  /* 0x0000000605157207 */ /* 0x000fe40004000000 */
[----:B------:R-:W-:-:S07]  /*6e40*/  SEL R20, R6, R5, !P0 ;  /* 0x0000000506147207 */ /* 0x000fce0004000000 */
.L_x_165:
[----:B------:R-:W-:-:S08]  /*6e50*/  NOP ;  /* 0x0000000000007918 */ /* 0x000fd00000000000 */
[----:B------:R-:W0:-:S00]  /*6e60*/  USETMAXREG.DEALLOC.CTAPOOL 0x28 ;  /* 0x00000028000079c8 */ /* 0x000e0000080e0500 */
[----:B0-----:R-:W-:-:S13]  /*6e70*/  ISETP.NE.AND P0, PT, R3, RZ, PT ;  /* 0x000000ff0300720c */ /* 0x001fda0003f05270 */
[----:B------:R-:W-:Y:S05]  /*6e80*/  @P0 EXIT ;  /* 0x000000000000094d */ /* 0x000fea0003800000 */
[----:B------:R-:W-:Y:S01]  /*6e90*/  LOP3.LUT P0, RZ, R8, 0xff, RZ, 0xc0, !PT ;  /* 0x000000ff08ff7812 */ /* 0x000fe2000780c0ff */
[----:B------:R-:W-:Y:S02]  /*6ea0*/  IMAD.MOV.U32 R3, RZ, RZ, 0x1 ;  /* 0x00000001ff037424 */ /* 0x000fe400078e00ff */
[----:B------:R-:W-:-:S10]  /*6eb0*/  IMAD.MOV.U32 R8, RZ, RZ, RZ ;  /* 0x000000ffff087224 */ /* 0x000fd400078e00ff */
[----:B------:R-:W-:Y:S05]  /*6ec0*/  @!P0 BRA `(.L_x_168) ;  /* 0x0000000c00308947 */ /* 0x000fea0003800000 */
[----:B------:R-:W0:Y:S01]  /*6ed0*/  LDC R3, c[0x0][0x28c] ;  /* 0x0000a300ff037b82 */ /* 0x000e220000000800 */
[----:B------:R-:W1:Y:S01]  /*6ee0*/  S2R R13, SR_CgaCtaId ;  /* 0x00000000000d7919 */ /* 0x000e620000008800 */
[----:B------:R-:W-:Y:S01]  /*6ef0*/  ULDC UR5, c[0x0][0x658] ;  /* 0x0001960000057ab9 */ /* 0x000fe20000000800 */
[----:B------:R-:W-:Y:S01]  /*6f00*/  UMOV UR6, 0xffffffff ;  /* 0xffffffff00067882 */ /* 0x000fe20000000000 */
[----:B------:R-:W-:Y:S01]  /*6f10*/  BSSY B0, `(.L_x_168) ;  /* 0x00000c7000007945 */ /* 0x000fe20003800000 */
[----:B------:R-:W-:Y:S01]  /*6f20*/  USHF.L.U32 UR6, UR6, UR5, URZ ;  /* 0x0000000506067299 */ /* 0x000fe2000800063f */
[----:B------:R-:W-:Y:S01]  /*6f30*/  IMAD.MOV.U32 R10, RZ, RZ, 0x1 ;  /* 0x00000001ff0a7424 */ /* 0x000fe200078e00ff */
[----:B------:R-:W-:Y:S01]  /*6f40*/  LOP3.LUT R9, R18, 0x2, RZ, 0xfc, !PT ;  /* 0x0000000212097812 */ /* 0x000fe200078efcff */
[----:B------:R-:W-:Y:S01]  /*6f50*/  IMAD.MOV.U32 R8, RZ, RZ, RZ ;  /* 0x000000ffff087224 */ /* 0x000fe200078e00ff */
[----:B------:R-:W-:Y:S01]  /*6f60*/  ULDC UR4, c[0x0][0x600] ;  /* 0x0001800000047ab9 */ /* 0x000fe20000000800 */
[----:B------:R-:W-:Y:S01]  /*6f70*/  UMOV UR7, 0x1 ;  /* 0x0000000100077882 */ /* 0x000fe20000000000 */
[----:B------:R-:W-:-:S02]  /*6f80*/  UIADD3 UR15, UR4, -0x1, URZ ;  /* 0xffffffff040f7890 */ /* 0x000fc4000fffe03f */
[----:B------:R-:W-:Y:S02]  /*6f90*/  USHF.L.U32 UR17, UR7, UR5, URZ ;  /* 0x0000000507117299 */ /* 0x000fe4000800063f */
[----:B------:R-:W-:Y:S01]  /*6fa0*/  ULOP3.LUT UR16, URZ, UR6, URZ, 0x33, !UPT ;  /* 0x000000063f107292 */ /* 0x000fe2000f8e333f */
[----:B------:R-:W-:Y:S01]  /*6fb0*/  ULDC.64 UR20, c[0x0][0x198] ;  /* 0x0000660000147ab9 */ /* 0x000fe20000000a00 */
[----:B0-----:R-:W-:-:S05]  /*6fc0*/  VIADD R3, R3, 0x3f ;  /* 0x0000003f03037836 */ /* 0x001fca0000000000 */
[----:B------:R-:W-:-:S04]  /*6fd0*/  SHF.R.S32.HI R4, RZ, 0x1f, R3 ;  /* 0x0000001fff047819 */ /* 0x000fc80000011403 */
[----:B------:R-:W-:Y:S01]  /*6fe0*/  LEA.HI R4, R4, R3, RZ, 0x6 ;  /* 0x0000000304047211 */ /* 0x000fe200078f30ff */
[C---:B-1----:R-:W-:Y:S02]  /*6ff0*/  IMAD.SHL.U32 R12, R13.reuse, 0x40, RZ ;  /* 0x000000400d0c7824 */ /* 0x042fe400078e00ff */
[----:B------:R-:W-:Y:S01]  /*7000*/  IMAD.SHL.U32 R13, R13, 0x1000, RZ ;  /* 0x000010000d0d7824 */ /* 0x000fe200078e00ff */
[----:B------:R-:W-:Y:S01]  /*7010*/  SHF.R.S32.HI R11, RZ, 0x6, R4 ;  /* 0x00000006ff0b7819 */ /* 0x000fe20000011404 */
[----:B------:R-:W-:Y:S01]  /*7020*/  IMAD.MOV.U32 R3, RZ, RZ, 0x1 ;  /* 0x00000001ff037424 */ /* 0x000fe200078e00ff */
[----:B------:R-:W-:Y:S02]  /*7030*/  LOP3.LUT R12, R12, 0x40, RZ, 0xc0, !PT ;  /* 0x000000400c0c7812 */ /* 0x000fe400078ec0ff */
[----:B------:R-:W-:Y:S01]  /*7040*/  LOP3.LUT R13, R13, 0x1000, RZ, 0xc0, !PT ;  /* 0x000010000d0d7812 */ /* 0x000fe200078ec0ff */
[----:B------:R-:W-:-:S07]  /*7050*/  VIADD R19, R11, 0x1 ;  /* 0x000000010b137836 */ /* 0x000fce0000000000 */
.L_x_179:
[----:B------:R-:W-:-:S03]  /*7060*/  UMOV UR4, 0xffffffff ;  /* 0xffffffff00047882 */ /* 0x000fc60000000000 */
[----:B------:R-:W-:Y:S05]  /*7070*/  BRA.DIV UR4, `(.L_x_169) ;  /* 0x0000001204187947 */ /* 0x000fea000b800000 */
[----:B------:R-:W-:-:S13]  /*7080*/  ELECT P6, URZ, PT ;  /* 0x00000000003f782f */ /* 0x000fda00038c0000 */
.L_x_193:
[----:B------:R-:W0:Y:S01]  /*7090*/  LDC R4, c[0x0][0x28c] ;  /* 0x0000a300ff047b82 */ /* 0x000e220000000800 */
[----:B------:R-:W-:Y:S01]  /*70a0*/  BSSY B1, `(.L_x_170) ;  /* 0x0000038000017945 */ /* 0x000fe20003800000 */
[----:B0-----:R-:W-:-:S13]  /*70b0*/  ISETP.LT.OR P6, PT, R4, 0x1, !P6 ;  /* 0x000000010400780c */ /* 0x001fda00077c1670 */
[----:B------:R-:W-:Y:S05]  /*70c0*/  @P6 BRA `(.L_x_171) ;  /* 0x0000000000d46947 */ /* 0x000fea0003800000 */
[----:B------:R-:W-:Y:S02]  /*70d0*/  IMAD R21, R21, 0x80, R12 ;  /* 0x0000008015157824 */ /* 0x000fe400078e020c */
[----:B------:R-:W-:Y:S02]  /*70e0*/  IMAD.SHL.U32 R20, R20, 0x80, RZ ;  /* 0x0000008014147824 */ /* 0x000fe400078e00ff */
[----:B------:R-:W-:Y:S02]  /*70f0*/  IMAD.MOV.U32 R22, RZ, RZ, RZ ;  /* 0x000000ffff167224 */ /* 0x000fe400078e00ff */
[----:B------:R-:W-:Y:S02]  /*7100*/  IMAD.MOV.U32 R4, RZ, RZ, R19 ;  /* 0x000000ffff047224 */ /* 0x000fe400078e0013 */
[----:B------:R-:W-:Y:S02]  /*7110*/  IMAD.MOV.U32 R5, RZ, RZ, R3 ;  /* 0x000000ffff057224 */ /* 0x000fe400078e0003 */
[----:B------:R-:W-:-:S07]  /*7120*/  IMAD.MOV.U32 R6, RZ, RZ, R8 ;  /* 0x000000ffff067224 */ /* 0x000fce00078e0008 */
.L_x_174:
[----:B------:R-:W0:Y:S01]  /*7130*/  S2R R15, SR_CgaCtaId ;  /* 0x00000000000f7919 */ /* 0x000e220000008800 */
[----:B------:R-:W-:Y:S02]  /*7140*/  MOV R14, 0x400 ;  /* 0x00000400000e7802 */ /* 0x000fe40000000f00 */
[----:B------:R-:W-:Y:S02]  /*7150*/  ISETP.NE.AND P1, PT, R0, RZ, PT ;  /* 0x000000ff0000720c */ /* 0x000fe40003f25270 */
[----:B0-----:R-:W-:Y:S02]  /*7160*/  LEA R25, R15, R14, 0x18 ;  /* 0x0000000e0f197211 */ /* 0x001fe400078ec0ff */
[----:B------:R-:W-:-:S09]  /*7170*/  SHF.L.U32 R14, R5, 0x1f, RZ ;  /* 0x0000001f050e7819 */ /* 0x000fd200000006ff */
[----:B------:R-:W0:Y:S01]  /*7180*/  @!P1 LDC R15, c[0x0][0x500] ;  /* 0x00014000ff0f9b82 */ /* 0x000e220000000800 */
[----:B------:R-:W-:-:S04]  /*7190*/  IMAD R23, R6, 0x8, R25 ;  /* 0x0000000806177824 */ /* 0x000fc800078e0219 */
[----:B------:R-:W1:Y:S02]  /*71a0*/  SYNCS.PHASECHK.TRANS64.TRYWAIT P0, [R23+URZ+0x38], R14 ;  /* 0x0000380e170075a7 */ /* 0x000e64000800017f */
[----:B-1----:R-:W-:Y:S05]  /*71b0*/  @!P0 BRA `(.L_x_172) ;  /* 0x0000000c00e88947 */ /* 0x002fea0003800000 */
.L_x_194:
[----:B-1----:R-:W-:Y:S01]  /*71c0*/  PRMT R14, R9, 0x9910, RZ ;  /* 0x00009910090e7816 */ /* 0x002fe200000000ff */
[----:B0-----:R0:W-:Y:S03]  /*71d0*/  @!P1 SYNCS.ARRIVE.TRANS64 RZ, [R23+URZ], R15 ;  /* 0x0000000f17ff99a7 */ /* 0x0011e6000800003f */
[----:B------:R-:W-:-:S13]  /*71e0*/  ISETP.NE.AND P0, PT, R14, 0x2, PT ;  /* 0x000000020e00780c */ /* 0x000fda0003f05270 */
[----:B0-----:R-:W-:Y:S05]  /*71f0*/  @P0 BRA `(.L_x_173) ;  /* 0x0000000000040947 */ /* 0x001fea0003800000 */
[----:B------:R-:W-:Y:S01]  /*7200*/  BPT.TRAP 0x1 ;  /* 0x000000040000795c */ /* 0x000fe20000300000 */
.L_x_173:
[C---:B------:R-:W-:Y:S01]  /*7210*/  IMAD R14, R6.reuse, 0x2000, R13 ;  /* 0x00002000060e7824 */ /* 0x040fe200078e020d */
[----:B------:R-:W-:Y:S01]  /*7220*/  R2UR UR9, R23 ;  /* 0x00000000170972ca */ /* 0x000fe200000e0000 */
[--C-:B------:R-:W-:Y:S01]  /*7230*/  IMAD R15, R6, 0x4000, R25.reuse ;  /* 0x00004000060f7824 */ /* 0x100fe200078e0219 */
[----:B------:R-:W-:Y:S01]  /*7240*/  UIADD3 UR4, UP0, UR20, 0xf0, URZ ;  /* 0x000000f014047890 */ /* 0x000fe2000ff1e03f */
[----:B------:R-:W-:Y:S01]  /*7250*/  IMAD R14, R14, 0x2, R25 ;  /* 0x000000020e0e7824 */ /* 0x000fe200078e0219 */
[----:B------:R-:W-:Y:S01]  /*7260*/  R2UR UR11, R20 ;  /* 0x00000000140b72ca */ /* 0x000fe200000e0000 */
[----:B------:R-:W-:Y:S01]  /*7270*/  VIADD R4, R4, 0xffffffff ;  /* 0xffffffff04047836 */ /* 0x000fe20000000000 */
[----:B------:R-:W-:Y:S01]  /*7280*/  R2UR UR5, R15 ;  /* 0x000000000f0572ca */ /* 0x000fe200000e0000 */
[----:B------:R-:W-:Y:S01]  /*7290*/  UIADD3 UR22, UP1, UR20, 0x1f0, URZ ;  /* 0x000001f014167890 */ /* 0x000fe2000ff3e03f */
[----:B------:R-:W-:Y:S01]  /*72a0*/  R2UR UR8, R14 ;  /* 0x000000000e0872ca */ /* 0x000fe200000e0000 */
[----:B------:R-:W-:Y:S01]  /*72b0*/  VIADD R6, R6, 0x1 ;  /* 0x0000000106067836 */ /* 0x000fe20000000000 */
[----:B------:R-:W-:Y:S01]  /*72c0*/  R2UR UR10, R22 ;  /* 0x00000000160a72ca */ /* 0x000fe200000e0000 */
[----:B------:R-:W-:Y:S01]  /*72d0*/  UIADD3.X UR23, URZ, UR21, URZ, UP1, !UPT ;  /* 0x000000153f177290 */ /* 0x000fe20008ffe43f */
[----:B------:R-:W-:Y:S01]  /*72e0*/  R2UR UR12, R7 ;  /* 0x00000000070c72ca */ /* 0x000fe200000e0000 */
[----:B------:R-:W-:Y:S01]  /*72f0*/  UMOV UR6, 0x0 ;  /* 0x0000000000067882 */ /* 0x000fe20000000000 */
[----:B------:R-:W-:Y:S01]  /*7300*/  R2UR UR18, R21 ;  /* 0x00000000151272ca */ /* 0x000fe200000e0000 */
[----:B------:R-:W-:Y:S01]  /*7310*/  UMOV UR7, 0x10000000 ;  /* 0x1000000000077882 */ /* 0x000fe20000000000 */
[----:B------:R-:W-:Y:S01]  /*7320*/  ISETP.GT.AND P1, PT, R4, 0x1, PT ;  /* 0x000000010400780c */ /* 0x000fe20003f24270 */
[----:B------:R-:W-:Y:S01]  /*7330*/  UMOV UR19, 0x30000 ;  /* 0x0003000000137882 */ /* 0x000fe20000000000 */
[----:B------:R-:W-:Y:S01]  /*7340*/  ISETP.NE.AND P0, PT, R6, 0x7, PT ;  /* 0x000000070600780c */ /* 0x000fe20003f05270 */
[----:B------:R-:W-:Y:S01]  /*7350*/  UIADD3 UR13, UR5, 0x180, URZ ;  /* 0x00000180050d7890 */ /* 0x000fe2000fffe03f */
[----:B------:R-:W-:Y:S01]  /*7360*/  VIADD R22, R22, 0x40 ;  /* 0x0000004016167836 */ /* 0x000fe20000000000 */
[----:B------:R-:W-:Y:S01]  /*7370*/  UIADD3.X UR5, URZ, UR21, URZ, UP0, !UPT ;  /* 0x000000153f057290 */ /* 0x000fe200087fe43f */
[----:B------:R-:W-:Y:S01]  /*7380*/  SEL R14, RZ, 0x1, P0 ;  /* 0x00000001ff0e7807 */ /* 0x000fe20000000000 */
[----:B------:R-:W-:Y:S01]  /*7390*/  UIADD3 UR14, UR8, 0x1c180, URZ ;  /* 0x0001c180080e7890 */ /* 0x000fe2000fffe03f */
[----:B------:R-:W-:-:S02]  /*73a0*/  SEL R6, R6, RZ, P0 ;  /* 0x000000ff06067207 */ /* 0x000fc40000000000 */
[----:B------:R-:W-:Y:S01]  /*73b0*/  UMOV UR8, UR13 ;  /* 0x0000000d00087c82 */ /* 0x000fe20008000000 */
[----:B------:R-:W-:-:S03]  /*73c0*/  LOP3.LUT R5, R5, R14, RZ, 0x3c, !PT ;  /* 0x0000000e05057212 */ /* 0x000fc600078e3cff */
[----:B------:R0:W-:Y:S02]  /*73d0*/  UTMALDG.3D [UR8], [UR4], desc[UR6] ;  /* 0x00000608040075b4 */ /* 0x0001e40008011000 */
[----:B0-----:R-:W-:Y:S01]  /*73e0*/  UMOV UR8, UR14 ;  /* 0x0000000e00087c82 */ /* 0x001fe20008000000 */
[----:B------:R-:W-:Y:S02]  /*73f0*/  UMOV UR11, UR18 ;  /* 0x00000012000b7c82 */ /* 0x000fe40008000000 */
[----:B------:R0:W-:Y:S02]  /*7400*/  UTMALDG.3D.MULTICAST [UR8], [UR22], UR19, desc[UR6] ;  /* 0x00000608160073b4 */ /* 0x0001e40008011813 */
[----:B0-----:R-:W-:Y:S05]  /*7410*/  @P1 BRA `(.L_x_174) ;  /* 0xfffffffc00441947 */ /* 0x001fea000383ffff */
.L_x_171:
[----:B------:R-:W-:Y:S05]  /*7420*/  BSYNC B1 ;  /* 0x0000000000017941 */ /* 0x000fea0003800000 */
.L_x_170:
[----:B------:R-:W-:Y:S01]  /*7430*/  LOP3.LUT P1, RZ, R10, 0xff, RZ, 0xc0, !PT ;  /* 0x000000ff0aff7812 */ /* 0x000fe2000782c0ff */
[C---:B------:R-:W-:Y:S01]  /*7440*/  IMAD.IADD R15, R11.reuse, 0x1, R8 ;  /* 0x000000010b0f7824 */ /* 0x040fe200078e0208 */
[----:B------:R-:W-:Y:S01]  /*7450*/  ULDC.64 UR4, c[0x0][0x650] ;  /* 0x0001940000047ab9 */ /* 0x000fe20000000a00 */
[----:B------:R-:W-:Y:S01]  /*7460*/  ISETP.GE.U32.AND P2, PT, R11, 0x7, PT ;  /* 0x000000070b00780c */ /* 0x000fe20003f46070 */
[----:B------:R-:W-:Y:S01]  /*7470*/  BSSY B1, `(.L_x_175) ;  /* 0x000006e000017945 */ /* 0x000fe20003800000 */
[C---:B------:R-:W-:Y:S01]  /*7480*/  IMAD.WIDE.U32 R4, R15.reuse, 0x24924925, RZ ;  /* 0x249249250f047825 */ /* 0x040fe200078e00ff */
[----:B------:R-:W-:Y:S02]  /*7490*/  ISETP.GT.U32.AND P0, PT, R15, 0x6, PT ;  /* 0x000000060f00780c */ /* 0x000fe40003f04070 */
[----:B------:R-:W-:Y:S01]  /*74a0*/  PRMT R10, RZ, 0x7610, R10 ;  /* 0x00007610ff0a7816 */ /* 0x000fe2000000000a */
[----:B------:R-:W-:Y:S01]  /*74b0*/  IMAD.MOV.U32 R20, RZ, RZ, -0x1 ;  /* 0xffffffffff147424 */ /* 0x000fe200078e00ff */
[----:B------:R-:W-:Y:S01]  /*74c0*/  ISETP.LT.U32.AND P0, PT, R11, 0x7, P0 ;  /* 0x000000070b00780c */ /* 0x000fe20000701070 */
[----:B------:R-:W-:-:S02]  /*74d0*/  IMAD.MOV.U32 R21, RZ, RZ, -0x1 ;  /* 0xffffffffff157424 */ /* 0x000fc400078e00ff */
[----:B------:R-:W0:Y:S01]  /*74e0*/  @P1 S2R R7, SR_CgaCtaId ;  /* 0x0000000000071919 */ /* 0x000e220000008800 */
[----:B------:R-:W-:Y:S02]  /*74f0*/  SEL R4, RZ, 0x1, !P0 ;  /* 0x00000001ff047807 */ /* 0x000fe40004000000 */
[----:B------:R-:W-:Y:S02]  /*7500*/  IADD3 R16, P0, R16, UR36, RZ ;  /* 0x0000002410107c10 */ /* 0x000fe4000ff1e0ff */
[----:B------:R-:W-:Y:S02]  /*7510*/  @P1 MOV R6, 0x400 ;  /* 0x0000040000061802 */ /* 0x000fe40000000f00 */
[----:B------:R-:W-:Y:S02]  /*7520*/  IADD3.X R17, R17, UR42, RZ, P0, !PT ;  /* 0x0000002a11117c10 */ /* 0x000fe400087fe4ff */
[----:B------:R-:W-:Y:S02]  /*7530*/  ISETP.GE.U32.AND P0, PT, R16, UR4, PT ;  /* 0x0000000410007c0c */ /* 0x000fe4000bf06070 */
[----:B------:R-:W-:-:S02]  /*7540*/  LOP3.LUT R3, R3, R4, RZ, 0x3c, !PT ;  /* 0x0000000403037212 */ /* 0x000fc400078e3cff */
[----:B------:R-:W-:Y:S02]  /*7550*/  ISETP.GE.U32.AND.EX P0, PT, R17, UR5, PT, P0 ;  /* 0x0000000511007c0c */ /* 0x000fe4000bf06100 */
[----:B------:R-:W-:Y:S02]  /*7560*/  PRMT R4, RZ, 0x7610, R4 ;  /* 0x00007610ff047816 */ /* 0x000fe40000000004 */
[----:B0-----:R-:W-:Y:S01]  /*7570*/  @P1 LEA R6, R7, R6, 0x18 ;  /* 0x0000000607061211 */ /* 0x001fe200078ec0ff */
[----:B------:R-:W-:-:S03]  /*7580*/  IMAD.IADD R7, R15, 0x1, -R5 ;  /* 0x000000010f077824 */ /* 0x000fc600078e0a05 */
[----:B------:R0:W-:Y:S02]  /*7590*/  @P1 SYNCS.ARRIVE.TRANS64.A1T0 RZ, [R6+URZ+0x88], RZ ;  /* 0x000088ff06ff19a7 */ /* 0x0001e4000810003f */
[----:B------:R-:W-:-:S04]  /*75a0*/  LEA.HI R7, R7, R5, RZ, 0x1f ;  /* 0x0000000507077211 */ /* 0x000fc800078ff8ff */
[----:B------:R-:W-:Y:S01]  /*75b0*/  SHF.R.U32.HI R8, RZ, 0x2, R7 ;  /* 0x00000002ff087819 */ /* 0x000fe20000011607 */
[----:B------:R-:W-:-:S03]  /*75c0*/  IMAD.MOV.U32 R7, RZ, RZ, -0x1 ;  /* 0xffffffffff077424 */ /* 0x000fc600078e00ff */
[----:B------:R-:W-:Y:S01]  /*75d0*/  @P2 LOP3.LUT R3, R3, 0x1, R8, 0x78, !PT ;  /* 0x0000000103032812 */ /* 0x000fe200078e7808 */
[----:B------:R-:W-:Y:S01]  /*75e0*/  IMAD R8, R8, -0x7, R15 ;  /* 0xfffffff908087824 */ /* 0x000fe200078e020f */
[----:B0-----:R-:W-:Y:S06]  /*75f0*/  @P0 BRA `(.L_x_176) ;  /* 0x0000000400540947 */ /* 0x001fec0003800000 */
[----:B------:R-:W0:Y:S01]  /*7600*/  S2R R15, SR_CTAID.X ;  /* 0x00000000000f7919 */ /* 0x000e220000002500 */
[----:B------:R-:W-:Y:S01]  /*7610*/  ULDC.64 UR4, c[0x0][0x628] ;  /* 0x00018a0000047ab9 */ /* 0x000fe20000000a00 */
[----:B------:R-:W-:Y:S01]  /*7620*/  ULDC UR7, c[0x0][0x630] ;  /* 0x00018c0000077ab9 */ /* 0x000fe20000000800 */
[----:B------:R-:W-:Y:S01]  /*7630*/  ISETP.NE.U32.AND P0, PT, RZ, UR4, PT ;  /* 0x00000004ff007c0c */ /* 0x000fe2000bf05070 */
[----:B------:R-:W1:Y:S01]  /*7640*/  S2R R20, SR_CTAID.Y ;  /* 0x0000000000147919 */ /* 0x000e620000002600 */
[----:B------:R-:W-:Y:S01]  /*7650*/  ULDC UR8, c[0x0][0x150] ;  /* 0x0000540000087ab9 */ /* 0x000fe20000000800 */
[----:B------:R-:W-:Y:S01]  /*7660*/  IMAD.MOV.U32 R4, RZ, RZ, R16 ;  /* 0x000000ffff047224 */ /* 0x000fe200078e0010 */
[----:B------:R-:W-:Y:S01]  /*7670*/  ISETP.NE.AND.EX P0, PT, RZ, UR5, PT, P0 ;  /* 0x00000005ff007c0c */ /* 0x000fe2000bf05300 */
[----:B------:R-:W-:Y:S01]  /*7680*/  IMAD.MOV.U32 R5, RZ, RZ, R17 ;  /* 0x000000ffff057224 */ /* 0x000fe200078e0011 */
[----:B0-----:R-:W-:-:S11]  /*7690*/  I2FP.F32.U32 R22, R15 ;  /* 0x0000000f00167245 */ /* 0x001fd60000201000 */
[----:B------:R-:W-:Y:S05]  /*76a0*/  @!P0 BRA `(.L_x_177) ;  /* 0x0000000000288947 */ /* 0x000fea0003800000 */
[----:B------:R-:W-:Y:S02]  /*76b0*/  ULDC UR6, c[0x0][0x634] ;  /* 0x00018d0000067ab9 */ /* 0x000fe40000000800 */
[----:B------:R-:W-:-:S05]  /*76c0*/  IADD3 R5, P0, R16, UR6, RZ ;  /* 0x0000000610057c10 */ /* 0x000fca000ff1e0ff */
[----:B------:R-:W-:-:S04]  /*76d0*/  IMAD.X R21, RZ, RZ, R17, P0 ;  /* 0x000000ffff157224 */ /* 0x000fc800000e0611 */
[----:B------:R-:W-:-:S04]  /*76e0*/  IMAD.WIDE.U32 R6, R21, UR4, RZ ;  /* 0x0000000415067c25 */ /* 0x000fc8000f8e00ff */
[----:B------:R-:W-:-:S04]  /*76f0*/  IMAD.WIDE.U32 R6, P0, R5, UR5, R6 ;  /* 0x0000000505067c25 */ /* 0x000fc8000f800006 */
[----:B------:R-:W-:-:S04]  /*7700*/  IMAD.WIDE.U32 R4, R5, UR4, RZ ;  /* 0x0000000405047c25 */ /* 0x000fc8000f8e00ff */
[----:B------:R-:W-:Y:S01]  /*7710*/  IMAD.MOV.U32 R4, RZ, RZ, R7 ;  /* 0x000000ffff047224 */ /* 0x000fe200078e0007 */
[----:B------:R-:W-:Y:S01]  /*7720*/  IADD3 RZ, P1, R5, R6, RZ ;  /* 0x0000000605ff7210 */ /* 0x000fe20007f3e0ff */
[----:B------:R-:W-:-:S04]  /*7730*/  IMAD.X R5, RZ, RZ, RZ, P0 ;  /* 0x000000ffff057224 */ /* 0x000fc800000e06ff */
[----:B------:R-:W-:-:S08]  /*7740*/  IMAD.WIDE.U32.X R4, R21, UR5, R4, P1 ;  /* 0x0000000515047c25 */ /* 0x000fd000088e0404 */
.L_x_177:
[--C-:B------:R-:W-:Y:S01]  /*7750*/  SHF.R.U64 R14, R4, UR7, R5.reuse ;  /* 0x00000007040e7c19 */ /* 0x100fe20008001205 */
[----:B------:R-:W-:Y:S01]  /*7760*/  FMUL R22, R22, UR8 ;  /* 0x0000000816167c20 */ /* 0x000fe20008400000 */
[----:B------:R-:W-:Y:S01]  /*7770*/  SHF.R.U32.HI R4, RZ, UR7, R5 ;  /* 0x00000007ff047c19 */ /* 0x000fe20008011605 */
[----:B------:R-:W0:Y:S01]  /*7780*/  LDC R6, c[0x0][0x144] ;  /* 0x00005100ff067b82 */ /* 0x000e220000000800 */
[----:B------:R-:W-:Y:S01]  /*7790*/  IADD3 R5, P0, RZ, -R14, RZ ;  /* 0x8000000eff057210 */ /* 0x000fe20007f1e0ff */
[----:B------:R-:W-:Y:S01]  /*77a0*/  ULDC UR6, c[0x0][0x154] ;  /* 0x0000550000067ab9 */ /* 0x000fe20000000800 */
[----:B-1----:R-:W-:Y:S01]  /*77b0*/  I2FP.F32.U32 R7, R20 ;  /* 0x0000001400077245 */ /* 0x002fe20000201000 */
[----:B------:R-:W1:Y:S01]  /*77c0*/  F2I.U32.TRUNC.NTZ R22, R22 ;  /* 0x0000001600167305 */ /* 0x000e62000020f000 */
[----:B------:R-:W-:Y:S01]  /*77d0*/  ULDC.64 UR4, c[0x0][0x620] ;  /* 0x0001880000047ab9 */ /* 0x000fe20000000a00 */
[----:B------:R-:W-:Y:S01]  /*77e0*/  IMAD.X R4, RZ, RZ, ~R4, P0 ;  /* 0x000000ffff047224 */ /* 0x000fe200000e0e04 */
[----:B------:R-:W-:Y:S01]  /*77f0*/  ISETP.NE.AND P2, PT, R2, 0x1, PT ;  /* 0x000000010200780c */ /* 0x000fe20003f45270 */
[----:B------:R-:W-:Y:S01]  /*7800*/  FMUL R23, R7, UR6 ;  /* 0x0000000607177c20 */ /* 0x000fe20008400000 */
[----:B------:R-:W2:Y:S01]  /*7810*/  LDC R25, c[0x0][0x148] ;  /* 0x00005200ff197b82 */ /* 0x000ea20000000800 */
[----:B------:R-:W-:Y:S01]  /*7820*/  IMAD R4, R4, UR4, RZ ;  /* 0x0000000404047c24 */ /* 0x000fe2000f8e02ff */
[----:B------:R-:W-:-:S02]  /*7830*/  ULDC.64 UR6, c[0x0][0x640] ;  /* 0x0001900000067ab9 */ /* 0x000fc40000000a00 */
[----:B------:R-:W-:Y:S01]  /*7840*/  ISETP.NE.U32.AND P0, PT, RZ, UR6, PT ;  /* 0x00000006ff007c0c */ /* 0x000fe2000bf05070 */
[----:B------:R-:W3:Y:S01]  /*7850*/  F2I.U32.TRUNC.NTZ R23, R23 ;  /* 0x0000001700177305 */ /* 0x000ee2000020f000 */
[C---:B------:R-:W-:Y:S02]  /*7860*/  IMAD R7, R5.reuse, UR5, R4 ;  /* 0x0000000505077c24 */ /* 0x040fe4000f8e0204 */
[----:B------:R-:W-:Y:S01]  /*7870*/  IMAD.WIDE.U32 R4, R5, UR4, R16 ;  /* 0x0000000405047c25 */ /* 0x000fe2000f8e0010 */
[----:B------:R-:W-:Y:S01]  /*7880*/  ULDC UR4, c[0x0][0x618] ;  /* 0x0001860000047ab9 */ /* 0x000fe20000000800 */
[----:B------:R-:W-:Y:S02]  /*7890*/  ISETP.NE.AND.EX P0, PT, RZ, UR7, PT, P0 ;  /* 0x00000007ff007c0c */ /* 0x000fe4000bf05300 */
[----:B------:R-:W-:Y:S02]  /*78a0*/  IMAD.IADD R5, R5, 0x1, R7 ;  /* 0x0000000105057824 */ /* 0x000fe400078e0207 */
[----:B-1----:R-:W-:-:S03]  /*78b0*/  IMAD.MOV R22, RZ, RZ, -R22 ;  /* 0x000000ffff167224 */ /* 0x002fc600078e0a16 */
[----:B------:R-:W-:Y:S01]  /*78c0*/  SHF.R.U64 R21, R4, UR4, R5 ;  /* 0x0000000404157c19 */ /* 0x000fe20008001205 */
[----:B0-----:R-:W-:Y:S01]  /*78d0*/  IMAD R15, R6, R22, R15 ;  /* 0x00000016060f7224 */ /* 0x001fe200078e020f */
[----:B------:R-:W-:Y:S01]  /*78e0*/  SHF.R.U32.HI R4, RZ, UR4, R5 ;  /* 0x00000004ff047c19 */ /* 0x000fe20008011605 */
[----:B------:R-:W-:Y:S01]  /*78f0*/  ULDC UR4, c[0x0][0x608] ;  /* 0x0001820000047ab9 */ /* 0x000fe20000000800 */
[----:B---3--:R-:W-:Y:S02]  /*7900*/  IMAD.MOV R6, RZ, RZ, -R23 ;  /* 0x000000ffff067224 */ /* 0x008fe400078e0a17 */
[--C-:B------:R-:W-:Y:S02]  /*7910*/  SHF.R.U64 R22, R21, UR4, R4.reuse ;  /* 0x0000000415167c19 */ /* 0x100fe40008001204 */
[----:B------:R-:W-:Y:S01]  /*7920*/  SHF.R.U32.HI R5, RZ, UR4, R4 ;  /* 0x00000004ff057c19 */ /* 0x000fe20008011604 */
[----:B------:R-:W-:Y:S01]  /*7930*/  ULDC UR4, c[0x0][0x658] ;  /* 0x0001960000047ab9 */ /* 0x000fe20000000800 */
[----:B--2---:R-:W-:-:S02]  /*7940*/  @P2 IMAD R15, R25, R6, R20 ;  /* 0x00000006190f2224 */ /* 0x004fc400078e0214 */
[--C-:B------:R-:W-:Y:S02]  /*7950*/  SHF.R.U64 R20, R22, UR4, R5.reuse ;  /* 0x0000000416147c19 */ /* 0x100fe40008001205 */
[----:B------:R-:W-:-:S03]  /*7960*/  SHF.R.U32.HI R23, RZ, UR4, R5 ;  /* 0x00000004ff177c19 */ /* 0x000fc60008011605 */
[----:B------:R-:W-:Y:S02]  /*7970*/  IMAD.MOV.U32 R6, RZ, RZ, R20 ;  /* 0x000000ffff067224 */ /* 0x000fe400078e0014 */
[----:B------:R-:W-:Y:S01]  /*7980*/  IMAD.MOV.U32 R5, RZ, RZ, R23 ;  /* 0x000000ffff057224 */ /* 0x000fe200078e0017 */
[----:B------:R-:W-:Y:S06]  /*7990*/  @!P0 BRA `(.L_x_178) ;  /* 0x00000000002c8947 */ /* 0x000fec0003800000 */
        /* <DEDUP_REMOVED lines=9> */
[----:B------:R-:W-:-:S04]  /*7a30*/  IMAD.WIDE.U32.X R4, R23, UR7, R4, P1 ;  /* 0x0000000717047c25 */ /* 0x000fc800088e0404 */
[----:B------:R-:W-:-:S07]  /*7a40*/  IMAD.MOV.U32 R6, RZ, RZ, R4 ;  /* 0x000000ffff067224 */ /* 0x000fce00078e0004 */
.L_x_178:
[----:B------:R-:W-:Y:S01]  /*7a50*/  ULDC UR4, c[0x0][0x648] ;  /* 0x0001920000047ab9 */ /* 0x000fe20000000800 */
[----:B------:R-:W-:Y:S01]  /*7a60*/  LOP3.LUT R4, R22, UR16, RZ, 0xc0, !PT ;  /* 0x0000001016047c12 */ /* 0x000fe2000f8ec0ff */
[----:B------:R-:W-:Y:S01]  /*7a70*/  ULDC UR5, c[0x0][0x610] ;  /* 0x0001840000057ab9 */ /* 0x000fe20000000800 */
[----:B------:R-:W-:Y:S01]  /*7a80*/  SHF.R.U64 R5, R6, UR4, R5 ;  /* 0x0000000406057c19 */ /* 0x000fe20008001205 */
[----:B------:R-:W-:Y:S01]  /*7a90*/  ULDC UR4, c[0x0][0x638] ;  /* 0x00018e0000047ab9 */ /* 0x000fe20000000800 */
[----:B------:R-:W-:-:S03]  /*7aa0*/  LOP3.LUT R21, R21, UR15, RZ, 0xc0, !PT ;  /* 0x0000000f15157c12 */ /* 0x000fc6000f8ec0ff */
[----:B------:R-:W-:Y:S02]  /*7ab0*/  IMAD.MOV R7, RZ, RZ, -R5 ;  /* 0x000000ffff077224 */ /* 0x000fe400078e0a05 */
[----:B------:R-:W-:Y:S02]  /*7ac0*/  IMAD R4, R5, UR17, R4 ;  /* 0x0000001105047c24 */ /* 0x000fe4000f8e0204 */
[----:B------:R-:W-:Y:S01]  /*7ad0*/  IMAD R20, R7, UR4, R20 ;  /* 0x0000000407147c24 */ /* 0x000fe2000f8e0214 */
[----:B------:R-:W-:Y:S01]  /*7ae0*/  ULDC UR4, c[0x0][0x600] ;  /* 0x0001800000047ab9 */ /* 0x000fe20000000800 */
[----:B------:R-:W-:Y:S02]  /*7af0*/  IMAD R15, R4, UR5, R15 ;  /* 0x00000005040f7c24 */ /* 0x000fe4000f8e020f */
[----:B------:R-:W-:Y:S02]  /*7b00*/  IMAD R20, R20, UR4, R21 ;  /* 0x0000000414147c24 */ /* 0x000fe4000f8e0215 */
[----:B------:R-:W-:-:S02]  /*7b10*/  IMAD.MOV.U32 R4, RZ, RZ, 0x1 ;  /* 0x00000001ff047424 */ /* 0x000fc400078e00ff */
[----:B------:R-:W-:Y:S01]  /*7b20*/  IMAD.MOV.U32 R7, RZ, RZ, R14 ;  /* 0x000000ffff077224 */ /* 0x000fe200078e000e */
[----:B------:R-:W-:Y:S02]  /*7b30*/  SEL R21, R20, R15, !P2 ;  /* 0x0000000f14157207 */ /* 0x000fe40005000000 */
[----:B------:R-:W-:-:S07]  /*7b40*/  SEL R20, R15, R20, !P2 ;  /* 0x000000140f147207 */ /* 0x000fce0005000000 */
.L_x_176:
[----:B------:R-:W-:Y:S05]  /*7b50*/  BSYNC B1 ;  /* 0x0000000000017941 */ /* 0x000fea0003800000 */
.L_x_175:
[----:B------:R-:W-:-:S13]  /*7b60*/  LOP3.LUT P0, RZ, R4, 0xff, RZ, 0xc0, !PT ;  /* 0x000000ff04ff7812 */ /* 0x000fda000780c0ff */
[----:B------:R-:W-:Y:S05]  /*7b70*/  @P0 BRA `(.L_x_179) ;  /* 0xfffffff400380947 */ /* 0x000fea000383ffff */
[----:B------:R-:W-:Y:S05]  /*7b80*/  BSYNC B0 ;  /* 0x0000000000007941 */ /* 0x000fea0003800000 */
.L_x_168:
[----:B------:R-:W-:-:S03]  /*7b90*/  UMOV UR4, 0xffffffff ;  /* 0xffffffff00047882 */ /* 0x000fc60000000000 */
[----:B------:R-:W-:Y:S05]  /*7ba0*/  BRA.DIV UR4, `(.L_x_180) ;  /* 0x0000000604807947 */ /* 0x000fea000b800000 */
[----:B------:R-:W-:-:S13]  /*7bb0*/  ELECT P6, URZ, PT ;  /* 0x00000000003f782f */ /* 0x000fda00038c0000 */
.L_x_197:
[----:B------:R-:W-:Y:S04]  /*7bc0*/  BSSY B0, `(.L_x_181) ;  /* 0x0000046000007945 */ /* 0x000fe80003800000 */
[----:B------:R-:W-:Y:S05]  /*7bd0*/  @!P6 BRA `(.L_x_182) ;  /* 0x000000040010e947 */ /* 0x000fea0003800000 */
[----:B------:R-:W-:-:S04]  /*7be0*/  LOP3.LUT R18, R18, 0x2, RZ, 0xfc, !PT ;  /* 0x0000000212127812 */ /* 0x000fc800078efcff */
[----:B------:R-:W-:-:S13]  /*7bf0*/  ISETP.NE.AND P0, PT, R18, 0x3, PT ;  /* 0x000000031200780c */ /* 0x000fda0003f05270 */
[----:B------:R-:W-:Y:S05]  /*7c00*/  @!P0 BRA `(.L_x_183) ;  /* 0x0000000000048947 */ /* 0x000fea0003800000 */
[----:B------:R-:W-:Y:S01]  /*7c10*/  BPT.TRAP 0x1 ;  /* 0x000000040000795c */ /* 0x000fe20000300000 */
.L_x_183:
[----:B------:R-:W0:Y:S01]  /*7c20*/  S2R R5, SR_CgaCtaId ;  /* 0x0000000000057919 */ /* 0x000e220000008800 */
[----:B------:R-:W-:Y:S02]  /*7c30*/  MOV R0, 0x400 ;  /* 0x0000040000007802 */ /* 0x000fe40000000f00 */
[----:B------:R-:W-:Y:S02]  /*7c40*/  SHF.L.U32 R2, R3, 0x1f, RZ ;  /* 0x0000001f03027819 */ /* 0x000fe400000006ff */
[----:B0-----:R-:W-:-:S05]  /*7c50*/  LEA R5, R5, R0, 0x18 ;  /* 0x0000000005057211 */ /* 0x001fca00078ec0ff */
[----:B------:R-:W-:-:S04]  /*7c60*/  VIADD R5, R5, 0x38 ;  /* 0x0000003805057836 */ /* 0x000fc80000000000 */
[C---:B------:R-:W-:Y:S02]  /*7c70*/  IMAD R7, R8.reuse, 0x8, R5 ;  /* 0x0000000808077824 */ /* 0x040fe400078e0205 */
[----:B------:R-:W-:Y:S02]  /*7c80*/  VIADD R8, R8, 0x1 ;  /* 0x0000000108087836 */ /* 0x000fe40000000000 */
[----:B------:R-:W0:Y:S03]  /*7c90*/  SYNCS.PHASECHK.TRANS64.TRYWAIT P0, [R7+URZ], R2 ;  /* 0x00000002070075a7 */ /* 0x000e26000800017f */
[----:B------:R-:W-:-:S04]  /*7ca0*/  ISETP.NE.AND P1, PT, R8, 0x7, PT ;  /* 0x000000070800780c */ /* 0x000fc80003f25270 */
[----:B------:R-:W-:Y:S02]  /*7cb0*/  SEL R0, RZ, 0x1, P1 ;  /* 0x00000001ff007807 */ /* 0x000fe40000800000 */
[----:B------:R-:W-:Y:S02]  /*7cc0*/  SEL R8, R8, RZ, P1 ;  /* 0x000000ff08087207 */ /* 0x000fe40000800000 */
[----:B------:R-:W-:-:S03]  /*7cd0*/  LOP3.LUT R9, R3, R0, RZ, 0x3c, !PT ;  /* 0x0000000003097212 */ /* 0x000fc600078e3cff */
[----:B------:R-:W-:Y:S01]  /*7ce0*/  IMAD R6, R8, 0x8, R5 ;  /* 0x0000000808067824 */ /* 0x000fe200078e0205 */
[----:B------:R-:W-:Y:S01]  /*7cf0*/  SHF.L.U32 R3, R9, 0x1f, RZ ;  /* 0x0000001f09037819 */ /* 0x000fe200000006ff */
[----:B0-----:R-:W-:Y:S06]  /*7d00*/  @!P0 BRA `(.L_x_184) ;  /* 0x0000000400488947 */ /* 0x001fec0003800000 */
.L_x_198:
[----:B------:R-:W1:Y:S01]  /*7d10*/  SYNCS.PHASECHK.TRANS64.TRYWAIT P0, [R6+URZ], R3 ;  /* 0x00000003060075a7 */ /* 0x000e62000800017f */
[----:B------:R-:W-:-:S05]  /*7d20*/  VIADD R0, R8, 0x1 ;  /* 0x0000000108007836 */ /* 0x000fca0000000000 */
[----:B------:R-:W-:-:S04]  /*7d30*/  ISETP.NE.AND P1, PT, R0, 0x7, PT ;  /* 0x000000070000780c */ /* 0x000fc80003f25270 */
[----:B0-----:R-:W-:Y:S02]  /*7d40*/  SEL R2, RZ, 0x1, P1 ;  /* 0x00000001ff027807 */ /* 0x001fe40000800000 */
[----:B------:R-:W-:Y:S02]  /*7d50*/  SEL R0, R0, RZ, P1 ;  /* 0x000000ff00007207 */ /* 0x000fe40000800000 */
[----:B------:R-:W-:-:S03]  /*7d60*/  LOP3.LUT R9, R9, R2, RZ, 0x3c, !PT ;  /* 0x0000000209097212 */ /* 0x000fc600078e3cff */
[----:B------:R-:W-:Y:S01]  /*7d70*/  IMAD R7, R0, 0x8, R5 ;  /* 0x0000000800077824 */ /* 0x000fe200078e0205 */
[----:B------:R-:W-:Y:S01]  /*7d80*/  SHF.L.U32 R4, R9, 0x1f, RZ ;  /* 0x0000001f09047819 */ /* 0x000fe200000006ff */
[----:B-1----:R-:W-:Y:S06]  /*7d90*/  @!P0 BRA `(.L_x_185) ;  /* 0x0000000400388947 */ /* 0x002fec0003800000 */
.L_x_199:
[----:B------:R-:W1:Y:S01]  /*7da0*/  SYNCS.PHASECHK.TRANS64.TRYWAIT P0, [R7+URZ], R4 ;  /* 0x00000004070075a7 */ /* 0x000e62000800017f */
[----:B------:R-:W-:-:S05]  /*7db0*/  VIADD R0, R0, 0x1 ;  /* 0x0000000100007836 */ /* 0x000fca0000000000 */
[----:B------:R-:W-:-:S04]  /*7dc0*/  ISETP.NE.AND P1, PT, R0, 0x7, PT ;  /* 0x000000070000780c */ /* 0x000fc80003f25270 */
[----:B------:R-:W-:Y:S02]  /*7dd0*/  SEL R2, RZ, 0x1, P1 ;  /* 0x00000001ff027807 */ /* 0x000fe40000800000 */
[----:B------:R-:W-:Y:S02]  /*7de0*/  SEL R0, R0, RZ, P1 ;  /* 0x000000ff00007207 */ /* 0x000fe40000800000 */
[----:B------:R-:W-:-:S03]  /*7df0*/  LOP3.LUT R9, R9, R2, RZ, 0x3c, !PT ;  /* 0x0000000209097212 */ /* 0x000fc600078e3cff */
[----:B0-----:R-:W-:Y:S01]  /*7e00*/  IMAD R6, R0, 0x8, R5 ;  /* 0x0000000800067824 */ /* 0x001fe200078e0205 */
[----:B------:R-:W-:Y:S01]  /*7e10*/  SHF.L.U32 R3, R9, 0x1f, RZ ;  /* 0x0000001f09037819 */ /* 0x000fe200000006ff */
[----:B-1----:R-:W-:Y:S06]  /*7e20*/  @!P0 BRA `(.L_x_186) ;  /* 0x0000000400288947 */ /* 0x002fec0003800000 */
.L_x_200:
        /* <DEDUP_REMOVED lines=9> */
.L_x_201:
        /* <DEDUP_REMOVED lines=9> */
.L_x_202:
[----:B------:R-:W1:Y:S01]  /*7f50*/  SYNCS.PHASECHK.TRANS64.TRYWAIT P0, [R6+URZ], R3 ;  /* 0x00000003060075a7 */ /* 0x000e62000800017f */
[----:B------:R-:W-:-:S05]  /*7f60*/  VIADD R0, R0, 0x1 ;  /* 0x0000000100007836 */ /* 0x000fca0000000000 */
[----:B------:R-:W-:-:S04]  /*7f70*/  ISETP.NE.AND P1, PT, R0, 0x7, PT ;  /* 0x000000070000780c */ /* 0x000fc80003f25270 */
[----:B------:R-:W-:Y:S02]  /*7f80*/  SEL R2, RZ, 0x1, P1 ;  /* 0x00000001ff027807 */ /* 0x000fe40000800000 */
[----:B------:R-:W-:Y:S02]  /*7f90*/  SEL R0, R0, RZ, P1 ;  /* 0x000000ff00007207 */ /* 0x000fe40000800000 */
[----:B------:R-:W-:Y:S01]  /*7fa0*/  LOP3.LUT R2, R9, R2, RZ, 0x3c, !PT ;  /* 0x0000000209027212 */ /* 0x000fe200078e3cff */
[----:B-1----:R-:W-:Y:S06]  /*7fb0*/  @!P0 BRA `(.L_x_189) ;  /* 0x0000000400008947 */ /* 0x002fec0003800000 */
.L_x_203:
[----:B------:R-:W-:Y:S01]  /*7fc0*/  IMAD R5, R0, 0x8, R5 ;  /* 0x0000000800057824 */ /* 0x000fe200078e0205 */
[----:B------:R-:W-:-:S07]  /*7fd0*/  SHF.L.U32 R0, R2, 0x1f, RZ ;  /* 0x0000001f02007819 */ /* 0x000fce00000006ff */
.L_x_190:
[----:B--2---:R2:W3:Y:S02]  /*7fe0*/  SYNCS.PHASECHK.TRANS64.TRYWAIT P0, [R5+URZ], R0 ;  /* 0x00000000050075a7 */ /* 0x0044e4000800017f */
[----:B---3--:R-:W-:Y:S05]  /*7ff0*/  @!P0 NANOSLEEP.SYNCS 0x989680 ;  /* 0x009896800000895d */ /* 0x008fea0003900000 */
[----:B------:R-:W3:Y:S02]  /*8000*/  @!P0 SYNCS.PHASECHK.TRANS64 P0, [R5+URZ], R0 ;  /* 0x00000000050085a7 */ /* 0x000ee4000800007f */
[----:B---3--:R-:W-:Y:S05]  /*8010*/  @!P0 BRA `(.L_x_190) ;  /* 0xfffffffc00f08947 */ /* 0x008fea000383ffff */
.L_x_182:
[----:B------:R-:W-:Y:S05]  /*8020*/  BSYNC B0 ;  /* 0x0000000000007941 */ /* 0x000fea0003800000 */
.L_x_181:
[----:B------:R-:W-:Y:S05]  /*8030*/  EXIT ;  /* 0x000000000000794d */ /* 0x000fea0003800000 */
.L_x_21:
[----:B-1----:R1:W2:Y:S02]  /*8040*/  SYNCS.PHASECHK.TRANS64.TRYWAIT P1, [R3+URZ], R0 ;  /* 0x00000000030075a7 */ /* 0x0022a4000802017f */
[----:B--2---:R-:W-:Y:S05]  /*8050*/  @!P1 NANOSLEEP.SYNCS 0x989680 ;  /* 0x009896800000995d */ /* 0x004fea0003900000 */
[----:B------:R-:W2:Y:S02]  /*8060*/  @!P1 SYNCS.PHASECHK.TRANS64 P1, [R3+URZ], R0 ;  /* 0x00000000030095a7 */ /* 0x000ea4000802007f */
[----:B--2---:R-:W-:Y:S05]  /*8070*/  @!P1 BRA `(.L_x_21) ;  /* 0xfffffffc00f09947 */ /* 0x004fea000383ffff */
[----:B------:R-:W-:Y:S05]  /*8080*/  BRA `(.L_x_20) ;  /* 0xffffff9400e07947 */ /* 0x000fea000383ffff */
.L_x_26:
[----:B-1----:R1:W2:Y:S02]  /*8090*/  SYNCS.PHASECHK.TRANS64.TRYWAIT P1, [R5+URZ], R4 ;  /* 0x00000004050075a7 */ /* 0x0022a4000802017f */
[----:B--2---:R-:W-:Y:S05]  /*80a0*/  @!P1 NANOSLEEP.SYNCS 0x989680 ;  /* 0x009896800000995d */ /* 0x004fea0003900000 */
[----:B------:R-:W2:Y:S02]  /*80b0*/  @!P1 SYNCS.PHASECHK.TRANS64 P1, [R5+URZ], R4 ;  /* 0x00000004050095a7 */ /* 0x000ea4000802007f */
[----:B--2---:R-:W-:Y:S05]  /*80c0*/  @!P1 BRA `(.L_x_26) ;  /* 0xfffffffc00f09947 */ /* 0x004fea000383ffff */
[----:B------:R-:W-:Y:S05]  /*80d0*/  BRA `(.L_x_25) ;  /* 0xffffff9800bc7947 */ /* 0x000fea000383ffff */
.L_x_169:
[----:B------:R-:W-:Y:S01]  /*80e0*/  BSSY B1, `(.L_x_191) ;  /* 0x0000006000017945 */ /* 0x000fe20003800000 */
[----:B------:R-:W-:-:S07]  /*80f0*/  IMAD.MOV.U32 R15, RZ, RZ, -0x1 ;  /* 0xffffffffff0f7424 */ /* 0x000fce00078e00ff */
[----:B------:R-:W-:Y:S05]  /*8100*/  WARPSYNC.COLLECTIVE R15, `(.L_x_192) ;  /* 0x000000000f0c7348 */ /* 0x000fea0003c00000 */
[----:B------:R-:W-:Y:S02]  /*8110*/  ELECT P6, UR62, PT ;  /* 0x00000000003e782f */ /* 0x000fe400038c0000 */
[----:B------:R-:W-:Y:S01]  /*8120*/  MOV R14, UR62 ;  /* 0x0000003e000e7c02 */ /* 0x000fe20008000f00 */
[----:B------:R-:W-:Y:S10]  /*8130*/  ENDCOLLECTIVE ;  /* 0x000000000000791b */ /* 0x000ff40003800000 */
.L_x_192:
[----:B------:R-:W-:Y:S05]  /*8140*/  BSYNC B1 ;  /* 0x0000000000017941 */ /* 0x000fea0003800000 */
.L_x_191:
[----:B------:R-:W-:Y:S05]  /*8150*/  BRA `(.L_x_193) ;  /* 0xffffffec00cc7947 */ /* 0x000fea000383ffff */
.L_x_172:
[----:B-1----:R1:W2:Y:S02]  /*8160*/  SYNCS.PHASECHK.TRANS64.TRYWAIT P0, [R23+URZ+0x38], R14 ;  /* 0x0000380e170075a7 */ /* 0x0022a4000800017f */
[----:B--2---:R-:W-:Y:S05]  /*8170*/  @!P0 NANOSLEEP.SYNCS 0x989680 ;  /* 0x009896800000895d */ /* 0x004fea0003900000 */
[----:B------:R-:W2:Y:S02]  /*8180*/  @!P0 SYNCS.PHASECHK.TRANS64 P0, [R23+URZ+0x38], R14 ;  /* 0x0000380e170085a7 */ /* 0x000ea4000800007f */
[----:B--2---:R-:W-:Y:S05]  /*8190*/  @!P0 BRA `(.L_x_172) ;  /* 0xfffffffc00f08947 */ /* 0x004fea000383ffff */
[----:B------:R-:W-:Y:S05]  /*81a0*/  BRA `(.L_x_194) ;  /* 0xfffffff000047947 */ /* 0x000fea000383ffff */
.L_x_180:
[----:B------:R-:W-:Y:S01]  /*81b0*/  BSSY B0, `(.L_x_195) ;  /* 0x0000006000007945 */ /* 0x000fe20003800000 */
[----:B------:R-:W-:-:S07]  /*81c0*/  IMAD.MOV.U32 R15, RZ, RZ, -0x1 ;  /* 0xffffffffff0f7424 */ /* 0x000fce00078e00ff */
[----:B------:R-:W-:Y:S05]  /*81d0*/  WARPSYNC.COLLECTIVE R15, `(.L_x_196) ;  /* 0x000000000f0c7348 */ /* 0x000fea0003c00000 */
[----:B------:R-:W-:Y:S02]  /*81e0*/  ELECT P6, UR62, PT ;  /* 0x00000000003e782f */ /* 0x000fe400038c0000 */
[----:B------:R-:W-:Y:S01]  /*81f0*/  MOV R14, UR62 ;  /* 0x0000003e000e7c02 */ /* 0x000fe20008000f00 */
[----:B------:R-:W-:Y:S10]  /*8200*/  ENDCOLLECTIVE ;  /* 0x000000000000791b */ /* 0x000ff40003800000 */
.L_x_196:
[----:B------:R-:W-:Y:S05]  /*8210*/  BSYNC B0 ;  /* 0x0000000000007941 */ /* 0x000fea0003800000 */
.L_x_195:
[----:B------:R-:W-:Y:S05]  /*8220*/  BRA `(.L_x_197) ;  /* 0xfffffff800647947 */ /* 0x000fea000383ffff */
.L_x_184:
[----:B0-----:R0:W1:Y:S02]  /*8230*/  SYNCS.PHASECHK.TRANS64.TRYWAIT P0, [R7+URZ], R2 ;  /* 0x00000002070075a7 */ /* 0x001064000800017f */
[----:B-1----:R-:W-:Y:S05]  /*8240*/  @!P0 NANOSLEEP.SYNCS 0x989680 ;  /* 0x009896800000895d */ /* 0x002fea0003900000 */
[----:B------:R-:W1:Y:S02]  /*8250*/  @!P0 SYNCS.PHASECHK.TRANS64 P0, [R7+URZ], R2 ;  /* 0x00000002070085a7 */ /* 0x000e64000800007f */
[----:B-1----:R-:W-:Y:S05]  /*8260*/  @!P0 BRA `(.L_x_184) ;  /* 0xfffffffc00f08947 */ /* 0x002fea000383ffff */
[----:B------:R-:W-:Y:S05]  /*8270*/  BRA `(.L_x_198) ;  /* 0xfffffff800a47947 */ /* 0x000fea000383ffff */
.L_x_185:
[----:B0-----:R0:W1:Y:S02]  /*8280*/  SYNCS.PHASECHK.TRANS64.TRYWAIT P0, [R6+URZ], R3 ;  /* 0x00000003060075a7 */ /* 0x001064000800017f */
[----:B-1----:R-:W-:Y:S05]  /*8290*/  @!P0 NANOSLEEP.SYNCS 0x989680 ;  /* 0x009896800000895d */ /* 0x002fea0003900000 */
[----:B------:R-:W1:Y:S02]  /*82a0*/  @!P0 SYNCS.PHASECHK.TRANS64 P0, [R6+URZ], R3 ;  /* 0x00000003060085a7 */ /* 0x000e64000800007f */
[----:B-1----:R-:W-:Y:S05]  /*82b0*/  @!P0 BRA `(.L_x_185) ;  /* 0xfffffffc00f08947 */ /* 0x002fea000383ffff */
[----:B------:R-:W-:Y:S05]  /*82c0*/  BRA `(.L_x_199) ;  /* 0xfffffff800b47947 */ /* 0x000fea000383ffff */
.L_x_186:
[----:B0-----:R0:W1:Y:S02]  /*82d0*/  SYNCS.PHASECHK.TRANS64.TRYWAIT P0, [R7+URZ], R4 ;  /* 0x00000004070075a7 */ /* 0x001064000800017f */
[----:B-1----:R-:W-:Y:S05]  /*82e0*/  @!P0 NANOSLEEP.SYNCS 0x989680 ;  /* 0x009896800000895d */ /* 0x002fea0003900000 */
[----:B------:R-:W1:Y:S02]  /*82f0*/  @!P0 SYNCS.PHASECHK.TRANS64 P0, [R7+URZ], R4 ;  /* 0x00000004070085a7 */ /* 0x000e64000800007f */
[----:B-1----:R-:W-:Y:S05]  /*8300*/  @!P0 BRA `(.L_x_186) ;  /* 0xfffffffc00f08947 */ /* 0x002fea000383ffff */
[----:B------:R-:W-:Y:S05]  /*8310*/  BRA `(.L_x_200) ;  /* 0xfffffff800c47947 */ /* 0x000fea000383ffff */
.L_x_187:
[----:B0-----:R0:W1:Y:S02]  /*8320*/  SYNCS.PHASECHK.TRANS64.TRYWAIT P0, [R6+URZ], R3 ;  /* 0x00000003060075a7 */ /* 0x001064000800017f */
[----:B-1----:R-:W-:Y:S05]  /*8330*/  @!P0 NANOSLEEP.SYNCS 0x989680 ;  /* 0x009896800000895d */ /* 0x002fea0003900000 */
[----:B------:R-:W1:Y:S02]  /*8340*/  @!P0 SYNCS.PHASECHK.TRANS64 P0, [R6+URZ], R3 ;  /* 0x00000003060085a7 */ /* 0x000e64000800007f */
[----:B-1----:R-:W-:Y:S05]  /*8350*/  @!P0 BRA `(.L_x_187) ;  /* 0xfffffffc00f08947 */ /* 0x002fea000383ffff */
[----:B------:R-:W-:Y:S05]  /*8360*/  BRA `(.L_x_201) ;  /* 0xfffffff800d47947 */ /* 0x000fea000383ffff */
.L_x_188:
[----:B0-----:R0:W1:Y:S02]  /*8370*/  SYNCS.PHASECHK.TRANS64.TRYWAIT P0, [R7+URZ], R4 ;  /* 0x00000004070075a7 */ /* 0x001064000800017f */
[----:B-1----:R-:W-:Y:S05]  /*8380*/  @!P0 NANOSLEEP.SYNCS 0x989680 ;  /* 0x009896800000895d */ /* 0x002fea0003900000 */
[----:B------:R-:W1:Y:S02]  /*8390*/  @!P0 SYNCS.PHASECHK.TRANS64 P0, [R7+URZ], R4 ;  /* 0x00000004070085a7 */ /* 0x000e64000800007f */
[----:B-1----:R-:W-:Y:S05]  /*83a0*/  @!P0 BRA `(.L_x_188) ;  /* 0xfffffffc00f08947 */ /* 0x002fea000383ffff */
[----:B------:R-:W-:Y:S05]  /*83b0*/  BRA `(.L_x_202) ;  /* 0xfffffff800e47947 */ /* 0x000fea000383ffff */
.L_x_189:
[----:B-1----:R1:W2:Y:S02]  /*83c0*/  SYNCS.PHASECHK.TRANS64.TRYWAIT P0, [R6+URZ], R3 ;  /* 0x00000003060075a7 */ /* 0x0022a4000800017f */
[----:B--2---:R-:W-:Y:S05]  /*83d0*/  @!P0 NANOSLEEP.SYNCS 0x989680 ;  /* 0x009896800000895d */ /* 0x004fea0003900000 */
[----:B------:R-:W2:Y:S02]  /*83e0*/  @!P0 SYNCS.PHASECHK.TRANS64 P0, [R6+URZ], R3 ;  /* 0x00000003060085a7 */ /* 0x000ea4000800007f */
[----:B--2---:R-:W-:Y:S05]  /*83f0*/  @!P0 BRA `(.L_x_189) ;  /* 0xfffffffc00f08947 */ /* 0x004fea000383ffff */
[----:B------:R-:W-:Y:S05]  /*8400*/  BRA `(.L_x_203) ;  /* 0xfffffff800ec7947 */ /* 0x000fea000383ffff */
.L_x_204:
[----:B------:R-:W-:-:S00]  /*8410*/  BRA `(.L_x_204) ;  /* 0xfffffffc00fc7947 */ /* 0x000fc0000383ffff */
[----:B------:R-:W-:-:S00]  /*8420*/  NOP ;  /* 0x0000000000007918 */ /* 0x000fc00000000000 */
        /* <DEDUP_REMOVED lines=13> */
.L_x_205:


//--------------------- .nv.global.init           --------------------------
	.section	.nv.global.init,"aw",@progbits
.nv.global.init:
	.type		$str$22,@object
	.size		$str$22,($str$23 - $str$22)
$str$22:
        /*0000*/ 	.byte	0x6b, 0x5f, 0x74, 0x69, 0x6c, 0x65, 0x5f, 0x63, 0x6f, 0x75, 0x6e, 0x74, 0x20, 0x3e, 0x3d, 0x20
        /*0010*/ 	.byte	0x31, 0x00
	.type		$str$23,@object
	.size		$str$23,(__unnamed_1 - $str$23)
$str$23:
        /*0012*/ 	.byte	0x2f, 0x74, 0x6d, 0x70, 0x2f, 0x63, 0x75, 0x74, 0x6c, 0x61, 0x73, 0x73, 0x5f, 0x73, 0x77, 0x65
        /*0022*/ 	.byte	0x65, 0x70, 0x5f, 0x73, 0x72, 0x63, 0x2f, 0x69, 0x6e, 0x63, 0x6c, 0x75, 0x64, 0x65, 0x2f, 0x63
        /*0032*/ 	.byte	0x75, 0x74, 0x6c, 0x61, 0x73, 0x73, 0x2f, 0x67, 0x65, 0x6d, 0x6d, 0x2f, 0x63, 0x6f, 0x6c, 0x6c
        /*0042*/ 	.byte	0x65, 0x63, 0x74, 0x69, 0x76, 0x65, 0x2f, 0x73, 0x6d, 0x39, 0x30, 0x5f, 0x6d, 0x6d, 0x61, 0x5f
        /*0052*/ 	.byte	0x74, 0x6d, 0x61, 0x5f, 0x67, 0x6d, 0x6d, 0x61, 0x5f, 0x73, 0x73, 0x5f, 0x77, 0x61, 0x72, 0x70
        /*0062*/ 	.byte	0x73, 0x70, 0x65, 0x63, 0x69, 0x61, 0x6c, 0x69, 0x7a, 0x65, 0x64, 0x2e, 0x68, 0x70, 0x70, 0x00
	.type		__unnamed_1,@object
	.size		__unnamed_1,(.L_0 - __unnamed_1)
__unnamed_1:
        /*0072*/ 	.byte	0x76, 0x6f, 0x69, 0x64, 0x20, 0x63, 0x75, 0x74, 0x6c, 0x61, 0x73, 0x73, 0x3a, 0x3a, 0x67, 0x65
        /* <DEDUP_REMOVED lines=180> */
        /*0bc2*/ 	.byte	0x69, 0x74, 0x79, 0x5d, 0x00
.L_0:


//--------------------- .nv.shared._ZN7cutlass13device_kernelINS_4gemm6kernel13GemmUniversalIN4cute5tupleIJiiiiEEENS1_10collective13CollectiveMmaINS1_34MainloopSm90TmaGmmaWarpSpecializedILi7ENS5_IJNS4_1CILi2EEENSA_ILi1EEESC_EEENS1_35KernelTmaWarpSpecializedCooperativeEEENS5_IJNSA_ILi128EEESG_NSA_ILi64EEEEEENS_6half_tENS5_IJlSC_lEEESJ_SK_NS4_8TiledMMAINS4_8MMA_AtomIJNS4_4SM904GMMA26MMA_64x128x16_F32F16F16_SSILNSO_5MajorE0ELSQ_0ELNSO_7ScaleInE1ELSR_1EEEEEENS4_6LayoutISD_NS5_IJSC_NSA_ILi0EEESV_EEEEENS5_IJNS4_10UnderscoreESY_SY_EEEEENS4_13SM90_TMA_LOADENS4_14ComposedLayoutINS4_7SwizzleILi3ELi4ELi3EEENS4_18smem_ptr_flag_bitsILi16EEENSU_INS5_IJNSA_ILi8EEESH_EEENS5_IJSH_SC_EEEEEEEvNS4_8identityENS4_23SM90_TMA_LOAD_MULTICASTES1B_vS1C_EENS_8epilogue10collective6detail29Sm90TmaWarpSpecializedAdapterINS1G_15DefaultEpilogueISJ_SK_SK_NS1F_6thread17LinearCombinationISJ_Li1EffLNS1K_9ScaleType4KindE0ELNS_15FloatRoundStyleE2ESJ_EENS1_15EpilogueDefaultEEEEEvvEEEEvNT_6ParamsE --------------------------
	.section	.nv.shared._ZN7cutlass13device_kernelINS_4gemm6kernel13GemmUniversalIN4cute5tupleIJiiiiEEENS1_10collective13CollectiveMmaINS1_34MainloopSm90TmaGmmaWarpSpecializedILi7ENS5_IJNS4_1CILi2EEENSA_ILi1EEESC_EEENS1_35KernelTmaWarpSpecializedCooperativeEEENS5_IJNSA_ILi128EEESG_NSA_ILi64EEEEEENS_6half_tENS5_IJlSC_lEEESJ_SK_NS4_8TiledMMAINS4_8MMA_AtomIJNS4_4SM904GMMA26MMA_64x128x16_F32F16F16_SSILNSO_5MajorE0ELSQ_0ELNSO_7ScaleInE1ELSR_1EEEEEENS4_6LayoutISD_NS5_IJSC_NSA_ILi0EEESV_EEEEENS5_IJNS4_10UnderscoreESY_SY_EEEEENS4_13SM90_TMA_LOADENS4_14ComposedLayoutINS4_7SwizzleILi3ELi4ELi3EEENS4_18smem_ptr_flag_bitsILi16EEENSU_INS5_IJNSA_ILi8EEESH_EEENS5_IJSH_SC_EEEEEEEvNS4_8identityENS4_23SM90_TMA_LOAD_MULTICASTES1B_vS1C_EENS_8epilogue10collective6detail29Sm90TmaWarpSpecializedAdapterINS1G_15DefaultEpilogueISJ_SK_SK_NS1F_6thread17LinearCombinationISJ_Li1EffLNS1K_9ScaleType4KindE0ELNS_15FloatRoundStyleE2ESJ_EENS1_15EpilogueDefaultEEEEEvvEEEEvNT_6ParamsE,"aw",@nobits
	.sectionflags	@""
	.align	16
	.zero		1024


//--------------------- .nv.shared.reserved.0     --------------------------
	.section	.nv.shared.reserved.0,"aw",@nobits
	.weak		__nv_reservedSMEM_offset_0_alias
	.size		__nv_reservedSMEM_offset_0_alias, 0, 0
	.other		__nv_reservedSMEM_offset_0_alias,@"STO_CUDA_RESERVED_SHARED STV_DEFAULT"
__nv_reservedSMEM_offset_0_alias:
	.zero		0


//--------------------- .nv.global                --------------------------
	.section	.nv.global,"aw",@nobits
.nv.global:
	.type		_ZN40_INTERNAL_710c201c_4_k_cu_9ea99d3e_317984cute1_E,@object
	.size		_ZN40_INTERNAL_710c201c_4_k_cu_9ea99d3e_317984cute1_E,(_ZN40_INTERNAL_710c201c_4_k_cu_9ea99d3e_317984cuda3std3__45__cpo6cbeginE - _ZN40_INTERNAL_710c201c_4_k_cu_9ea99d3e_317984cute1_E)
_ZN40_INTERNAL_710c201c_4_k_cu_9ea99d3e_317984cute1_E:
	.zero		1
	.type		_ZN40_INTERNAL_710c201c_4_k_cu_9ea99d3e_317984cuda3std3__45__cpo6cbeginE,@object
	.size		_ZN40_INTERNAL_710c201c_4_k_cu_9ea99d3e_317984cuda3std3__45__cpo6cbeginE,(_ZN40_INTERNAL_710c201c_4_k_cu_9ea99d3e_317984cuda3std3__48in_placeE - _ZN40_INTERNAL_710c201c_4_k_cu_9ea99d3e_317984cuda3std3__45__cpo6cbeginE)
_ZN40_INTERNAL_710c201c_4_k_cu_9ea99d3e_317984cuda3std3__45__cpo6cbeginE:
	.zero		1
	.type		_ZN40_INTERNAL_710c201c_4_k_cu_9ea99d3e_317984cuda3std3__48in_placeE,@object
	.size		_ZN40_INTERNAL_710c201c_4_k_cu_9ea99d3e_317984cuda3std3__48in_placeE,(_ZN40_INTERNAL_710c201c_4_k_cu_9ea99d3e_317984cuda3std6ranges3__45__cpo9iter_moveE - _ZN40_INTERNAL_710c201c_4_k_cu_9ea99d3e_317984cuda3std3__48in_placeE)
_ZN40_INTERNAL_710c201c_4_k_cu_9ea99d3e_317984cuda3std3__48in_placeE:
	.zero		1
	.type		_ZN40_INTERNAL_710c201c_4_k_cu_9ea99d3e_317984cuda3std6ranges3__45__cpo9iter_moveE,@object
	.size		_ZN40_INTERNAL_710c201c_4_k_cu_9ea99d3e_317984cuda3std6ranges3__45__cpo9iter_moveE,(_ZN40_INTERNAL_710c201c_4_k_cu_9ea99d3e_317984cuda3std3__45__cpo5beginE - _ZN40_INTERNAL_710c201c_4_k_cu_9ea99d3e_317984cuda3std6ranges3__45__cpo9iter_moveE)
_ZN40_INTERNAL_710c201c_4_k_cu_9ea99d3e_317984cuda3std6ranges3__45__cpo9iter_moveE:
	.zero		1
	.type		_ZN40_INTERNAL_710c201c_4_k_cu_9ea99d3e_317984cuda3std3__45__cpo5beginE,@object
	.size		_ZN40_INTERNAL_710c201c_4_k_cu_9ea99d3e_317984cuda3std3__45__cpo5beginE,(_ZN40_INTERNAL_710c201c_4_k_cu_9ea99d3e_317984cuda3std3__442_GLOBAL__N__710c201c_4_k_cu_9ea99d3e_317986ignoreE - _ZN40_INTERNAL_710c201c_4_k_cu_9ea99d3e_317984cuda3std3__45__cpo5beginE)
_ZN40_INTERNAL_710c201c_4_k_cu_9ea99d3e_317984cuda3std3__45__cpo5beginE:
	.zero		1
	.type		_ZN40_INTERNAL_710c201c_4_k_cu_9ea99d3e_317984cuda3std3__442_GLOBAL__N__710c201c_4_k_cu_9ea99d3e_317986ignoreE,@object
	.size		_ZN40_INTERNAL_710c201c_4_k_cu_9ea99d3e_317984cuda3std3__442_GLOBAL__N__710c201c_4_k_cu_9ea99d3e_317986ignoreE,(_ZN40_INTERNAL_710c201c_4_k_cu_9ea99d3e_317984cute7productE - _ZN40_INTERNAL_710c201c_4_k_cu_9ea99d3e_317984cuda3std3__442_GLOBAL__N__710c201c_4_k_cu_9ea99d3e_317986ignoreE)
_ZN40_INTERNAL_710c201c_4_k_cu_9ea99d3e_317984cuda3std3__442_GLOBAL__N__710c201c_4_k_cu_9ea99d3e_317986ignoreE:
	.zero		1
	.type		_ZN40_INTERNAL_710c201c_4_k_cu_9ea99d3e_317984cute7productE,@object
	.size		_ZN40_INTERNAL_710c201c_4_k_cu_9ea99d3e_317984cute7productE,(_ZN40_INTERNAL_710c201c_4_k_cu_9ea99d3e_317984cuda3std3__45__cpo3endE - _ZN40_INTERNAL_710c201c_4_k_cu_9ea99d3e_317984cute7productE)
_ZN40_INTERNAL_710c201c_4_k_cu_9ea99d3e_317984cute7productE:
	.zero		1
	.type		_ZN40_INTERNAL_710c201c_4_k_cu_9ea99d3e_317984cuda3std3__45__cpo3endE,@object
	.size		_ZN40_INTERNAL_710c201c_4_k_cu_9ea99d3e_317984cuda3std3__45__cpo3endE,(_ZN40_INTERNAL_710c201c_4_k_cu_9ea99d3e_317984cuda3std3__419piecewise_constructE - _ZN40_INTERNAL_710c201c_4_k_cu_9ea99d3e_317984cuda3std3__45__cpo3endE)
_ZN40_INTERNAL_710c201c_4_k_cu_9ea99d3e_317984cuda3std3__45__cpo3endE:
	.zero		1
	.type		_ZN40_INTERNAL_710c201c_4_k_cu_9ea99d3e_317984cuda3std3__419piecewise_constructE,@object
	.size		_ZN40_INTERNAL_710c201c_4_k_cu_9ea99d3e_317984cuda3std3__419piecewise_constructE,(_ZN40_INTERNAL_710c201c_4_k_cu_9ea99d3e_317984cuda3std3__45__cpo4cendE - _ZN40_INTERNAL_710c201c_4_k_cu_9ea99d3e_317984cuda3std3__419piecewise_constructE)
_ZN40_INTERNAL_710c201c_4_k_cu_9ea99d3e_317984cuda3std3__419piecewise_constructE:
	.zero		1
	.type		_ZN40_INTERNAL_710c201c_4_k_cu_9ea99d3e_317984cuda3std3__45__cpo4cendE,@object
	.size		_ZN40_INTERNAL_710c201c_4_k_cu_9ea99d3e_317984cuda3std3__45__cpo4cendE,(_ZN40_INTERNAL_710c201c_4_k_cu_9ea99d3e_317984cuda3std6ranges3__45__cpo4swapE - _ZN40_INTERNAL_710c201c_4_k_cu_9ea99d3e_317984cuda3std3__45__cpo4cendE)
_ZN40_INTERNAL_710c201c_4_k_cu_9ea99d3e_317984cuda3std3__45__cpo4cendE:
	.zero		1
	.type		_ZN40_INTERNAL_710c201c_4_k_cu_9ea99d3e_317984cuda3std6ranges3__45__cpo4swapE,@object
	.size		_ZN40_INTERNAL_710c201c_4_k_cu_9ea99d3e_317984cuda3std6ranges3__45__cpo4swapE,(.L_8 - _ZN40_INTERNAL_710c201c_4_k_cu_9ea99d3e_317984cuda3std6ranges3__45__cpo4swapE)
_ZN40_INTERNAL_710c201c_4_k_cu_9ea99d3e_317984cuda3std6ranges3__45__cpo4swapE:
	.zero		1
.L_8:


//--------------------- .nv.constant0._ZN7cutlass13device_kernelINS_4gemm6kernel13GemmUniversalIN4cute5tupleIJiiiiEEENS1_10collective13CollectiveMmaINS1_34MainloopSm90TmaGmmaWarpSpecializedILi7ENS5_IJNS4_1CILi2EEENSA_ILi1EEESC_EEENS1_35KernelTmaWarpSpecializedCooperativeEEENS5_IJNSA_ILi128EEESG_NSA_ILi64EEEEEENS_6half_tENS5_IJlSC_lEEESJ_SK_NS4_8TiledMMAINS4_8MMA_AtomIJNS4_4SM904GMMA26MMA_64x128x16_F32F16F16_SSILNSO_5MajorE0ELSQ_0ELNSO_7ScaleInE1ELSR_1EEEEEENS4_6LayoutISD_NS5_IJSC_NSA_ILi0EEESV_EEEEENS5_IJNS4_10UnderscoreESY_SY_EEEEENS4_13SM90_TMA_LOADENS4_14ComposedLayoutINS4_7SwizzleILi3ELi4ELi3EEENS4_18smem_ptr_flag_bitsILi16EEENSU_INS5_IJNSA_ILi8EEESH_EEENS5_IJSH_SC_EEEEEEEvNS4_8identityENS4_23SM90_TMA_LOAD_MULTICASTES1B_vS1C_EENS_8epilogue10collective6detail29Sm90TmaWarpSpecializedAdapterINS1G_15DefaultEpilogueISJ_SK_SK_NS1F_6thread17LinearCombinationISJ_Li1EffLNS1K_9ScaleType4KindE0ELNS_15FloatRoundStyleE2ESJ_EENS1_15EpilogueDefaultEEEEEvvEEEEvNT_6ParamsE --------------------------
	.section	.nv.constant0._ZN7cutlass13device_kernelINS_4gemm6kernel13GemmUniversalIN4cute5tupleIJiiiiEEENS1_10collective13CollectiveMmaINS1_34MainloopSm90TmaGmmaWarpSpecializedILi7ENS5_IJNS4_1CILi2EEENSA_ILi1EEESC_EEENS1_35KernelTmaWarpSpecializedCooperativeEEENS5_IJNSA_ILi128EEESG_NSA_ILi64EEEEEENS_6half_tENS5_IJlSC_lEEESJ_SK_NS4_8TiledMMAINS4_8MMA_AtomIJNS4_4SM904GMMA26MMA_64x128x16_F32F16F16_SSILNSO_5MajorE0ELSQ_0ELNSO_7ScaleInE1ELSR_1EEEEEENS4_6LayoutISD_NS5_IJSC_NSA_ILi0EEESV_EEEEENS5_IJNS4_10UnderscoreESY_SY_EEEEENS4_13SM90_TMA_LOADENS4_14ComposedLayoutINS4_7SwizzleILi3ELi4ELi3EEENS4_18smem_ptr_flag_bitsILi16EEENSU_INS5_IJNSA_ILi8EEESH_EEENS5_IJSH_SC_EEEEEEEvNS4_8identityENS4_23SM90_TMA_LOAD_MULTICASTES1B_vS1C_EENS_8epilogue10collective6detail29Sm90TmaWarpSpecializedAdapterINS1G_15DefaultEpilogueISJ_SK_SK_NS1F_6thread17LinearCombinationISJ_Li1EffLNS1K_9ScaleType4KindE0ELNS_15FloatRoundStyleE2ESJ_EENS1_15EpilogueDefaultEEEEEvvEEEEvNT_6ParamsE,"a",@progbits
	.sectionflags	@""
	.align	4
.nv.constant0._ZN7cutlass13device_kernelINS_4gemm6kernel13GemmUniversalIN4cute5tupleIJiiiiEEENS1_10collective13CollectiveMmaINS1_34MainloopSm90TmaGmmaWarpSpecializedILi7ENS5_IJNS4_1CILi2EEENSA_ILi1EEESC_EEENS1_35KernelTmaWarpSpecializedCooperativeEEENS5_IJNSA_ILi128EEESG_NSA_ILi64EEEEEENS_6half_tENS5_IJlSC_lEEESJ_SK_NS4_8TiledMMAINS4_8MMA_AtomIJNS4_4SM904GMMA26MMA_64x128x16_F32F16F16_SSILNSO_5MajorE0ELSQ_0ELNSO_7ScaleInE1ELSR_1EEEEEENS4_6LayoutISD_NS5_IJSC_NSA_ILi0EEESV_EEEEENS5_IJNS4_10UnderscoreESY_SY_EEEEENS4_13SM90_TMA_LOADENS4_14ComposedLayoutINS4_7SwizzleILi3ELi4ELi3EEENS4_18smem_ptr_flag_bitsILi16EEENSU_INS5_IJNSA_ILi8EEESH_EEENS5_IJSH_SC_EEEEEEEvNS4_8identityENS4_23SM90_TMA_LOAD_MULTICASTES1B_vS1C_EENS_8epilogue10collective6detail29Sm90TmaWarpSpecializedAdapterINS1G_15DefaultEpilogueISJ_SK_SK_NS1F_6thread17LinearCombinationISJ_Li1EffLNS1K_9ScaleType4KindE0ELNS_15FloatRoundStyleE2ESJ_EENS1_15EpilogueDefaultEEEEEvvEEEEvNT_6ParamsE:
	.zero		1664


//--------------------- SYMBOLS --------------------------

	.type		.nv.reservedSmem.offset0,@object
	.size		.nv.reservedSmem.offset0,0x4
	.type		__assertfail,@function
